	.target	sm_100a

	.elftype	@"ET_EXEC"


//--------------------- .note.nv.tkinfo           --------------------------
	.section	.note.nv.tkinfo,"",@"SHT_NOTE"
	.sectionflags	@"SHF_NOTE_NV_TKINFO"
	.tkinfo
        /*0018*/ 	.word	0x00000002
        /*0030*/ 	.string	""
        /*0030*/ 	.string	"ptxas"
        /*0030*/ 	.string	"Cuda compilation tools, release 13.0, V13.0.88"
        /*0030*/ 	.string	"Build cuda_13.0.r13.0/compiler.36424714_0"
        /*0030*/ 	.string	"-arch sm_100a -m 64 "



//--------------------- .note.nv.cuinfo           --------------------------
	.section	.note.nv.cuinfo,"",@"SHT_NOTE"
	.sectionflags	@"SHF_NOTE_NV_CUINFO"
        /*0018*/ 	.short	0x0002
        /*001a*/ 	.short	0x0064
        /*001c*/ 	.short	0x0082
	.zero		2


//--------------------- .nv.info                  --------------------------
	.section	.nv.info,"",@"SHT_CUDA_INFO"
	.align	4


	//----- nvinfo : EIATTR_REGCOUNT
	.align		4
        /*0000*/ 	.byte	0x04, 0x2f
        /*0002*/ 	.short	(.L_19 - .L_18)
	.align		4
.L_18:
        /*0004*/ 	.word	index@(_ZN7cutlass13device_kernelINS_4gemm6kernel13GemmUniversalIN4cute5tupleIJiiiiEEENS1_10collective13CollectiveMmaINS1_35MainloopSm100TmaUmmaWarpSpecializedILi6ELi2ELi4ENS5_IJNS4_1CILi1EEESB_SB_EEEEENS5_IJNSA_ILi128EEENSA_ILi16EEESE_EEENS_6half_tENS5_IJlSB_lEEESH_SI_NS4_8TiledMMAINS4_8MMA_AtomIJNS4_20SM100_MMA_F16BF16_SSISH_SH_fLi128ELi16ELNS4_4UMMA5MajorE0ELSN_0ELNSM_7ScaleInE0ELSO_0EEEEEENS4_6LayoutISC_NS5_IJNSA_ILi0EEESS_SS_EEEEENS5_IJNS4_10UnderscoreESV_SV_EEEEENS4_13SM90_TMA_LOADENS4_14ComposedLayoutINS4_7SwizzleILi3ELi4ELi3EEENS4_18smem_ptr_flag_bitsILi16EEENSR_INS5_IJNSA_ILi8EEENSA_ILi64EEEEEENS5_IJS15_SB_EEEEEEEvNS4_8identityESY_S19_vS1A_EENS_8epilogue10collective18CollectiveEpilogueINS1C_23Sm100TmaWarpSpecializedILi2ELi1ELi16ELb1ELb0EEEJSG_NS5_IJNSR_ISE_SB_EENSR_ISF_SB_EEEEESH_SI_SH_SI_NS1C_6fusion15FusionCallbacksIS1G_NS1K_17LinearCombinationISH_fSH_fLNS_15FloatRoundStyleE2EEESG_S1J_JEEENS4_5SM1004TMEM4LOAD26SM100_TMEM_LOAD_32dp32b16xESY_NSZ_INS10_ILi1ELi4ELi3EEES13_NSR_INS5_IJS14_SF_EEENS5_IJSF_SB_EEEEEEENS4_39AutoVectorizingCopyWithAssumedAlignmentILi128EEENS4_14SM90_TMA_STOREES1Y_S20_S20_EEEvvEEEEvNT_6ParamsE)
        /*0008*/ 	.word	0x00000060


	//----- nvinfo : EIATTR_FRAME_SIZE
	.align		4
.L_19:
        /*000c*/ 	.byte	0x04, 0x11
        /*000e*/ 	.short	(.L_21 - .L_20)
	.align		4
.L_20:
        /*0010*/ 	.word	index@($__internal_2_$__cuda_sm10x_tcgen05_guardrail_trap_unallocated_columns_being_dealloced)
        /*0014*/ 	.word	0x00000000


	//----- nvinfo : EIATTR_FRAME_SIZE
	.align		4
.L_21:
        /*0018*/ 	.byte	0x04, 0x11
        /*001a*/ 	.short	(.L_23 - .L_22)
	.align		4
.L_22:
        /*001c*/ 	.word	index@($__internal_1_$__cuda_sm10x_tcgen05_guardrail_trap_phase_invalid_during_alloc)
        /*0020*/ 	.word	0x00000000


	//----- nvinfo : EIATTR_FRAME_SIZE
	.align		4
.L_23:
        /*0024*/ 	.byte	0x04, 0x11
        /*0026*/ 	.short	(.L_25 - .L_24)
	.align		4
.L_24:
        /*0028*/ 	.word	index@($__internal_0_$__cuda_sm10x_tcgen05_guardrail_trap_col_being_dealloced_not_returned_by_alloc)
        /*002c*/ 	.word	0x00000000


	//----- nvinfo : EIATTR_FRAME_SIZE
	.align		4
.L_25:
        /*0030*/ 	.byte	0x04, 0x11
        /*0032*/ 	.short	(.L_27 - .L_26)
	.align		4
.L_26:
        /*0034*/ 	.word	index@(_ZN7cutlass13device_kernelINS_4gemm6kernel13GemmUniversalIN4cute5tupleIJiiiiEEENS1_10collective13CollectiveMmaINS1_35MainloopSm100TmaUmmaWarpSpecializedILi6ELi2ELi4ENS5_IJNS4_1CILi1EEESB_SB_EEEEENS5_IJNSA_ILi128EEENSA_ILi16EEESE_EEENS_6half_tENS5_IJlSB_lEEESH_SI_NS4_8TiledMMAINS4_8MMA_AtomIJNS4_20SM100_MMA_F16BF16_SSISH_SH_fLi128ELi16ELNS4_4UMMA5MajorE0ELSN_0ELNSM_7ScaleInE0ELSO_0EEEEEENS4_6LayoutISC_NS5_IJNSA_ILi0EEESS_SS_EEEEENS5_IJNS4_10UnderscoreESV_SV_EEEEENS4_13SM90_TMA_LOADENS4_14ComposedLayoutINS4_7SwizzleILi3ELi4ELi3EEENS4_18smem_ptr_flag_bitsILi16EEENSR_INS5_IJNSA_ILi8EEENSA_ILi64EEEEEENS5_IJS15_SB_EEEEEEEvNS4_8identityESY_S19_vS1A_EENS_8epilogue10collective18CollectiveEpilogueINS1C_23Sm100TmaWarpSpecializedILi2ELi1ELi16ELb1ELb0EEEJSG_NS5_IJNSR_ISE_SB_EENSR_ISF_SB_EEEEESH_SI_SH_SI_NS1C_6fusion15FusionCallbacksIS1G_NS1K_17LinearCombinationISH_fSH_fLNS_15FloatRoundStyleE2EEESG_S1J_JEEENS4_5SM1004TMEM4LOAD26SM100_TMEM_LOAD_32dp32b16xESY_NSZ_INS10_ILi1ELi4ELi3EEES13_NSR_INS5_IJS14_SF_EEENS5_IJSF_SB_EEEEEEENS4_39AutoVectorizingCopyWithAssumedAlignmentILi128EEENS4_14SM90_TMA_STOREES1Y_S20_S20_EEEvvEEEEvNT_6ParamsE)
        /*0038*/ 	.word	0x00000000


	//----- nvinfo : EIATTR_MIN_STACK_SIZE
	.align		4
.L_27:
        /*003c*/ 	.byte	0x04, 0x12
        /*003e*/ 	.short	(.L_29 - .L_28)
	.align		4
.L_28:
        /*0040*/ 	.word	index@(_ZN7cutlass13device_kernelINS_4gemm6kernel13GemmUniversalIN4cute5tupleIJiiiiEEENS1_10collective13CollectiveMmaINS1_35MainloopSm100TmaUmmaWarpSpecializedILi6ELi2ELi4ENS5_IJNS4_1CILi1EEESB_SB_EEEEENS5_IJNSA_ILi128EEENSA_ILi16EEESE_EEENS_6half_tENS5_IJlSB_lEEESH_SI_NS4_8TiledMMAINS4_8MMA_AtomIJNS4_20SM100_MMA_F16BF16_SSISH_SH_fLi128ELi16ELNS4_4UMMA5MajorE0ELSN_0ELNSM_7ScaleInE0ELSO_0EEEEEENS4_6LayoutISC_NS5_IJNSA_ILi0EEESS_SS_EEEEENS5_IJNS4_10UnderscoreESV_SV_EEEEENS4_13SM90_TMA_LOADENS4_14ComposedLayoutINS4_7SwizzleILi3ELi4ELi3EEENS4_18smem_ptr_flag_bitsILi16EEENSR_INS5_IJNSA_ILi8EEENSA_ILi64EEEEEENS5_IJS15_SB_EEEEEEEvNS4_8identityESY_S19_vS1A_EENS_8epilogue10collective18CollectiveEpilogueINS1C_23Sm100TmaWarpSpecializedILi2ELi1ELi16ELb1ELb0EEEJSG_NS5_IJNSR_ISE_SB_EENSR_ISF_SB_EEEEESH_SI_SH_SI_NS1C_6fusion15FusionCallbacksIS1G_NS1K_17LinearCombinationISH_fSH_fLNS_15FloatRoundStyleE2EEESG_S1J_JEEENS4_5SM1004TMEM4LOAD26SM100_TMEM_LOAD_32dp32b16xESY_NSZ_INS10_ILi1ELi4ELi3EEES13_NSR_INS5_IJS14_SF_EEENS5_IJSF_SB_EEEEEEENS4_39AutoVectorizingCopyWithAssumedAlignmentILi128EEENS4_14SM90_TMA_STOREES1Y_S20_S20_EEEvvEEEEvNT_6ParamsE)
        /*0044*/ 	.word	0x00000000
.L_29:


//--------------------- .nv.compat                --------------------------
	.section	.nv.compat,"",@"SHT_CUDA_COMPAT_INFO"
	.align	4
        /*0000*/ 	.byte	0x02, 0x09, 0x01, 0x00, 0x02, 0x02, 0x02, 0x00, 0x02, 0x05, 0x05, 0x00, 0x03, 0x07, 0x01, 0x01
        /*0010*/ 	.byte	0x02, 0x03, 0x01, 0x00, 0x02, 0x06, 0x01, 0x00, 0x04, 0x0b, 0x08, 0x00, 0x09, 0x00, 0x00, 0x00
        /*0020*/ 	.byte	0x00, 0x00, 0x00, 0x00


//--------------------- .nv.info._ZN7cutlass13device_kernelINS_4gemm6kernel13GemmUniversalIN4cute5tupleIJiiiiEEENS1_10collective13CollectiveMmaINS1_35MainloopSm100TmaUmmaWarpSpecializedILi6ELi2ELi4ENS5_IJNS4_1CILi1EEESB_SB_EEEEENS5_IJNSA_ILi128EEENSA_ILi16EEESE_EEENS_6half_tENS5_IJlSB_lEEESH_SI_NS4_8TiledMMAINS4_8MMA_AtomIJNS4_20SM100_MMA_F16BF16_SSISH_SH_fLi128ELi16ELNS4_4UMMA5MajorE0ELSN_0ELNSM_7ScaleInE0ELSO_0EEEEEENS4_6LayoutISC_NS5_IJNSA_ILi0EEESS_SS_EEEEENS5_IJNS4_10UnderscoreESV_SV_EEEEENS4_13SM90_TMA_LOADENS4_14ComposedLayoutINS4_7SwizzleILi3ELi4ELi3EEENS4_18smem_ptr_flag_bitsILi16EEENSR_INS5_IJNSA_ILi8EEENSA_ILi64EEEEEENS5_IJS15_SB_EEEEEEEvNS4_8identityESY_S19_vS1A_EENS_8epilogue10collective18CollectiveEpilogueINS1C_23Sm100TmaWarpSpecializedILi2ELi1ELi16ELb1ELb0EEEJSG_NS5_IJNSR_ISE_SB_EENSR_ISF_SB_EEEEESH_SI_SH_SI_NS1C_6fusion15FusionCallbacksIS1G_NS1K_17LinearCombinationISH_fSH_fLNS_15FloatRoundStyleE2EEESG_S1J_JEEENS4_5SM1004TMEM4LOAD26SM100_TMEM_LOAD_32dp32b16xESY_NSZ_INS10_ILi1ELi4ELi3EEES13_NSR_INS5_IJS14_SF_EEENS5_IJSF_SB_EEEEEEENS4_39AutoVectorizingCopyWithAssumedAlignmentILi128EEENS4_14SM90_TMA_STOREES1Y_S20_S20_EEEvvEEEEvNT_6ParamsE --------------------------
	.section	.nv.info._ZN7cutlass13device_kernelINS_4gemm6kernel13GemmUniversalIN4cute5tupleIJiiiiEEENS1_10collective13CollectiveMmaINS1_35MainloopSm100TmaUmmaWarpSpecializedILi6ELi2ELi4ENS5_IJNS4_1CILi1EEESB_SB_EEEEENS5_IJNSA_ILi128EEENSA_ILi16EEESE_EEENS_6half_tENS5_IJlSB_lEEESH_SI_NS4_8TiledMMAINS4_8MMA_AtomIJNS4_20SM100_MMA_F16BF16_SSISH_SH_fLi128ELi16ELNS4_4UMMA5MajorE0ELSN_0ELNSM_7ScaleInE0ELSO_0EEEEEENS4_6LayoutISC_NS5_IJNSA_ILi0EEESS_SS_EEEEENS5_IJNS4_10UnderscoreESV_SV_EEEEENS4_13SM90_TMA_LOADENS4_14ComposedLayoutINS4_7SwizzleILi3ELi4ELi3EEENS4_18smem_ptr_flag_bitsILi16EEENSR_INS5_IJNSA_ILi8EEENSA_ILi64EEEEEENS5_IJS15_SB_EEEEEEEvNS4_8identityESY_S19_vS1A_EENS_8epilogue10collective18CollectiveEpilogueINS1C_23Sm100TmaWarpSpecializedILi2ELi1ELi16ELb1ELb0EEEJSG_NS5_IJNSR_ISE_SB_EENSR_ISF_SB_EEEEESH_SI_SH_SI_NS1C_6fusion15FusionCallbacksIS1G_NS1K_17LinearCombinationISH_fSH_fLNS_15FloatRoundStyleE2EEESG_S1J_JEEENS4_5SM1004TMEM4LOAD26SM100_TMEM_LOAD_32dp32b16xESY_NSZ_INS10_ILi1ELi4ELi3EEES13_NSR_INS5_IJS14_SF_EEENS5_IJSF_SB_EEEEEEENS4_39AutoVectorizingCopyWithAssumedAlignmentILi128EEENS4_14SM90_TMA_STOREES1Y_S20_S20_EEEvvEEEEvNT_6ParamsE,"",@"SHT_CUDA_INFO"
	.sectionflags	@""
	.align	4


	//----- nvinfo : EIATTR_CUDA_API_VERSION
	.align		4
        /*0000*/ 	.byte	0x04, 0x37
        /*0002*/ 	.short	(.L_31 - .L_30)
.L_30:
        /*0004*/ 	.word	0x00000082


	//----- nvinfo : EIATTR_KPARAM_INFO
	.align		4
.L_31:
        /*0008*/ 	.byte	0x04, 0x17
        /*000a*/ 	.short	(.L_33 - .L_32)
.L_32:
        /*000c*/ 	.word	0x00000000
        /*0010*/ 	.short	0x0000
        /*0012*/ 	.short	0x0000
        /*0014*/ 	.byte	0x00, 0xf0, 0x01, 0x20


	//----- nvinfo : EIATTR_AT_ENTRY_FRAGMENTS
	.align		4
.L_33:
        /*0018*/ 	.byte	0x04, 0x4f
        /*001a*/ 	.short	(.L_35 - .L_34)


	//   ....[0]....
.L_34:
        /*001c*/ 	.word	0x00000006


	//----- nvinfo : EIATTR_RESERVED_SMEM_USED
	.align		4
.L_35:
        /*0020*/ 	.byte	0x01, 0x41
	.zero		2


	//----- nvinfo : EIATTR_SPARSE_MMA_MASK
	.align		4
        /*0024*/ 	.byte	0x03, 0x50
        /*0026*/ 	.short	0x0000


	//----- nvinfo : EIATTR_TCGEN05_1CTA_USED
	.align		4
        /*0028*/ 	.byte	0x01, 0x51
	.zero		2


	//----- nvinfo : EIATTR_MAXREG_COUNT
	.align		4
        /*002c*/ 	.byte	0x03, 0x1b
        /*002e*/ 	.short	0x00ff


	//----- nvinfo : EIATTR_NUM_BARRIERS
	.align		4
        /*0030*/ 	.byte	0x02, 0x4c
        /*0032*/ 	.byte	0x07
	.zero		1


	//----- nvinfo : EIATTR_EXTERNS
	.align		4
        /*0034*/ 	.byte	0x04, 0x0f
        /*0036*/ 	.short	(.L_37 - .L_36)


	//   ....[0]....
	.align		4
.L_36:
        /*0038*/ 	.word	index@(__assertfail)


	//----- nvinfo : EIATTR_MERCURY_ISA_VERSION
	.align		4
.L_37:
        /*003c*/ 	.byte	0x03, 0x5f
        /*003e*/ 	.short	0x0101


	//----- nvinfo : EIATTR_INT_WARP_WIDE_INSTR_OFFSETS
	.align		4
        /*0040*/ 	.byte	0x04, 0x31
        /*0042*/ 	.short	(.L_39 - .L_38)


	//   ....[0]....
.L_38:
        /*0044*/ 	.word	0x00001f50


	//   ....[1]....
        /*0048*/ 	.word	0x00003c80


	//   ....[2]....
        /*004c*/ 	.word	0x00003ca0


	//   ....[3]....
        /*0050*/ 	.word	0x00003cd0


	//   ....[4]....
        /*0054*/ 	.word	0x000046d0


	//   ....[5]....
        /*0058*/ 	.word	0x00004810


	//----- nvinfo : EIATTR_COOP_GROUP_MASK_REGIDS
	.align		4
.L_39:
        /*005c*/ 	.byte	0x04, 0x29
        /*005e*/ 	.short	(.L_41 - .L_40)


	//   ....[0]....
.L_40:
        /*0060*/ 	.word	0xffffffff


	//   ....[1]....
        /*0064*/ 	.word	0xffffffff


	//   ....[2]....
        /*0068*/ 	.word	0xffffffff


	//   ....[3]....
        /*006c*/ 	.word	0xffffffff


	//   ....[4]....
        /*0070*/ 	.word	0xffffffff


	//   ....[5]....
        /*0074*/ 	.word	0xffffffff


	//   ....[6]....
        /*0078*/ 	.word	0xffffffff


	//   ....[7]....
        /*007c*/ 	.word	0xffffffff


	//   ....[8]....
        /*0080*/ 	.word	0xffffffff


	//   ....[9]....
        /*0084*/ 	.word	0xffffffff


	//   ....[10]....
        /*0088*/ 	.word	0xffffffff


	//   ....[11]....
        /*008c*/ 	.word	0xffffffff


	//   ....[12]....
        /*0090*/ 	.word	0xffffffff


	//----- nvinfo : EIATTR_COOP_GROUP_INSTR_OFFSETS
	.align		4
.L_41:
        /*0094*/ 	.byte	0x04, 0x28
        /*0096*/ 	.short	(.L_43 - .L_42)


	//   ....[0]....
.L_42:
        /*0098*/ 	.word	0x00000090


	//   ....[1]....
        /*009c*/ 	.word	0x000004d0


	//   ....[2]....
        /*00a0*/ 	.word	0x00000680


	//   ....[3]....
        /*00a4*/ 	.word	0x000007e0


	//   ....[4]....
        /*00a8*/ 	.word	0x000008e0


	//   ....[5]....
        /*00ac*/ 	.word	0x00000a50


	//   ....[6]....
        /*00b0*/ 	.word	0x00000bf0


	//   ....[7]....
        /*00b4*/ 	.word	0x00001e30


	//   ....[8]....
        /*00b8*/ 	.word	0x00002d30


	//   ....[9]....
        /*00bc*/ 	.word	0x00002f40


	//   ....[10]....
        /*00c0*/ 	.word	0x00002f70


	//   ....[11]....
        /*00c4*/ 	.word	0x00003b60


	//   ....[12]....
        /*00c8*/ 	.word	0x00003d90


	//----- nvinfo : EIATTR_VRC_CTA_INIT_COUNT
	.align		4
.L_43:
        /*00cc*/ 	.byte	0x02, 0x4a
        /*00ce*/ 	.byte	0x80
	.zero		1


	//----- nvinfo : EIATTR_SYSCALL_OFFSETS
	.align		4
        /*00d0*/ 	.byte	0x04, 0x46
        /*00d2*/ 	.short	(.L_45 - .L_44)


	//   ....[0]....
.L_44:
        /*00d4*/ 	.word	0x000052a0


	//   ....[1]....
        /*00d8*/ 	.word	0x00005390


	//   ....[2]....
        /*00dc*/ 	.word	0x00005aa0


	//----- nvinfo : EIATTR_MBARRIER_INSTR_OFFSETS
	.align		4
.L_45:
        /*00e0*/ 	.byte	0x04, 0x39
        /*00e2*/ 	.short	(.L_47 - .L_46)


	//   ....[0]....
.L_46:
        /*00e4*/ 	.word	0x000005b0
        /*00e8*/ 	.word	0x000000ff
        /*00ec*/ 	.word	0x00000000
        /*00f0*/ 	.short	0x0100
        /*00f2*/ 	.byte	0x05
	.zero		1


	//   ....[1]....
        /*00f4*/ 	.word	0x000005c0
        /*00f8*/ 	.word	0x000000ff
        /*00fc*/ 	.word	0x00000030
        /*0100*/ 	.short	0x0100
        /*0102*/ 	.byte	0x05
	.zero		1


	//   ....[2]....
        /*0104*/ 	.word	0x000005d0
        /*0108*/ 	.word	0x000000ff
        /*010c*/ 	.word	0x00000008
        /*0110*/ 	.short	0x0100
        /*0112*/ 	.byte	0x05
	.zero		1


	//   ....[3]....
        /*0114*/ 	.word	0x000005e0
        /*0118*/ 	.word	0x000000ff
        /*011c*/ 	.word	0x00000038
        /*0120*/ 	.short	0x0100
        /*0122*/ 	.byte	0x05
	.zero		1


	//   ....[4]....
        /*0124*/ 	.word	0x000005f0
        /*0128*/ 	.word	0x000000ff
        /*012c*/ 	.word	0x00000010
        /*0130*/ 	.short	0x0100
        /*0132*/ 	.byte	0x05
	.zero		1


	//   ....[5]....
        /*0134*/ 	.word	0x00000600
        /*0138*/ 	.word	0x000000ff
        /*013c*/ 	.word	0x00000040
        /*0140*/ 	.short	0x0100
        /*0142*/ 	.byte	0x05
	.zero		1


	//   ....[6]....
        /*0144*/ 	.word	0x00000610
        /*0148*/ 	.word	0x000000ff
        /*014c*/ 	.word	0x00000018
        /*0150*/ 	.short	0x0100
        /*0152*/ 	.byte	0x05
	.zero		1


	//   ....[7]....
        /*0154*/ 	.word	0x00000620
        /*0158*/ 	.word	0x000000ff
        /*015c*/ 	.word	0x00000048
        /*0160*/ 	.short	0x0100
        /*0162*/ 	.byte	0x05
	.zero		1


	//   ....[8]....
        /*0164*/ 	.word	0x00000630
        /*0168*/ 	.word	0x000000ff
        /*016c*/ 	.word	0x00000020
        /*0170*/ 	.short	0x0100
        /*0172*/ 	.byte	0x05
	.zero		1


	//   ....[9]....
        /*0174*/ 	.word	0x00000640
        /*0178*/ 	.word	0x000000ff
        /*017c*/ 	.word	0x00000050
        /*0180*/ 	.short	0x0100
        /*0182*/ 	.byte	0x05
	.zero		1


	//   ....[10]....
        /*0184*/ 	.word	0x00000650
        /*0188*/ 	.word	0x000000ff
        /*018c*/ 	.word	0x00000028
        /*0190*/ 	.short	0x0100
        /*0192*/ 	.byte	0x05
	.zero		1


	//   ....[11]....
        /*0194*/ 	.word	0x00000660
        /*0198*/ 	.word	0x000000ff
        /*019c*/ 	.word	0x00000058
        /*01a0*/ 	.short	0x0100
        /*01a2*/ 	.byte	0x05
	.zero		1


	//   ....[12]....
        /*01a4*/ 	.word	0x00000790
        /*01a8*/ 	.word	0x000000ff
        /*01ac*/ 	.word	0x00000060
        /*01b0*/ 	.short	0x0100
        /*01b2*/ 	.byte	0x07
	.zero		1


	//   ....[13]....
        /*01b4*/ 	.word	0x000007a0
        /*01b8*/ 	.word	0x000000ff
        /*01bc*/ 	.word	0x00000070
        /*01c0*/ 	.short	0x0100
        /*01c2*/ 	.byte	0x07
	.zero		1


	//   ....[14]....
        /*01c4*/ 	.word	0x000007b0
        /*01c8*/ 	.word	0x000000ff
        /*01cc*/ 	.word	0x00000068
        /*01d0*/ 	.short	0x0100
        /*01d2*/ 	.byte	0x07
	.zero		1


	//   ....[15]....
        /*01d4*/ 	.word	0x000007c0
        /*01d8*/ 	.word	0x000000ff
        /*01dc*/ 	.word	0x00000078
        /*01e0*/ 	.short	0x0100
        /*01e2*/ 	.byte	0x07
	.zero		1


	//   ....[16]....
        /*01e4*/ 	.word	0x000008b0
        /*01e8*/ 	.word	0x000000ff
        /*01ec*/ 	.word	0x00000080
        /*01f0*/ 	.short	0x0100
        /*01f2*/ 	.byte	0x05
	.zero		1


	//   ....[17]....
        /*01f4*/ 	.word	0x000008c0
        /*01f8*/ 	.word	0x000000ff
        /*01fc*/ 	.word	0x00000088
        /*0200*/ 	.short	0x0100
        /*0202*/ 	.byte	0x05
	.zero		1


	//   ....[18]....
        /*0204*/ 	.word	0x00000a00
        /*0208*/ 	.word	0x000000ff
        /*020c*/ 	.word	0x00000090
        /*0210*/ 	.short	0x0100
        /*0212*/ 	.byte	0x05
	.zero		1


	//   ....[19]....
        /*0214*/ 	.word	0x00000a10
        /*0218*/ 	.word	0x000000ff
        /*021c*/ 	.word	0x000000a0
        /*0220*/ 	.short	0x0100
        /*0222*/ 	.byte	0x05
	.zero		1


	//   ....[20]....
        /*0224*/ 	.word	0x00000a20
        /*0228*/ 	.word	0x000000ff
        /*022c*/ 	.word	0x00000098
        /*0230*/ 	.short	0x0100
        /*0232*/ 	.byte	0x05
	.zero		1


	//   ....[21]....
        /*0234*/ 	.word	0x00000a30
        /*0238*/ 	.word	0x000000ff
        /*023c*/ 	.word	0x000000a8
        /*0240*/ 	.short	0x0100
        /*0242*/ 	.byte	0x05
	.zero		1


	//   ....[22]....
        /*0244*/ 	.word	0x00000b60
        /*0248*/ 	.word	0x000000ff
        /*024c*/ 	.word	0x000000b0
        /*0250*/ 	.short	0x0100
        /*0252*/ 	.byte	0x07
	.zero		1


	//   ....[23]....
        /*0254*/ 	.word	0x00000b70
        /*0258*/ 	.word	0x000000ff
        /*025c*/ 	.word	0x000000d0
        /*0260*/ 	.short	0x0100
        /*0262*/ 	.byte	0x07
	.zero		1


	//   ....[24]....
        /*0264*/ 	.word	0x00000b80
        /*0268*/ 	.word	0x000000ff
        /*026c*/ 	.word	0x000000b8
        /*0270*/ 	.short	0x0100
        /*0272*/ 	.byte	0x07
	.zero		1


	//   ....[25]....
        /*0274*/ 	.word	0x00000b90
        /*0278*/ 	.word	0x000000ff
        /*027c*/ 	.word	0x000000d8
        /*0280*/ 	.short	0x0100
        /*0282*/ 	.byte	0x07
	.zero		1


	//   ....[26]....
        /*0284*/ 	.word	0x00000ba0
        /*0288*/ 	.word	0x000000ff
        /*028c*/ 	.word	0x000000c0
        /*0290*/ 	.short	0x0100
        /*0292*/ 	.byte	0x07
	.zero		1


	//   ....[27]....
        /*0294*/ 	.word	0x00000bb0
        /*0298*/ 	.word	0x000000ff
        /*029c*/ 	.word	0x000000e0
        /*02a0*/ 	.short	0x0100
        /*02a2*/ 	.byte	0x07
	.zero		1


	//   ....[28]....
        /*02a4*/ 	.word	0x00000bc0
        /*02a8*/ 	.word	0x000000ff
        /*02ac*/ 	.word	0x000000c8
        /*02b0*/ 	.short	0x0100
        /*02b2*/ 	.byte	0x07
	.zero		1


	//   ....[29]....
        /*02b4*/ 	.word	0x00000bd0
        /*02b8*/ 	.word	0x000000ff
        /*02bc*/ 	.word	0x000000e8
        /*02c0*/ 	.short	0x0100
        /*02c2*/ 	.byte	0x07
	.zero		1


	//   ....[30]....
        /*02c4*/ 	.word	0x00000cc0
        /*02c8*/ 	.word	0x000000ff
        /*02cc*/ 	.word	0x000000f0
        /*02d0*/ 	.short	0x0100
        /*02d2*/ 	.byte	0x05
	.zero		1


	//   ....[31]....
        /*02d4*/ 	.word	0x00000cd0
        /*02d8*/ 	.word	0x000000ff
        /*02dc*/ 	.word	0x00000100
        /*02e0*/ 	.short	0x0100
        /*02e2*/ 	.byte	0x05
	.zero		1


	//   ....[32]....
        /*02e4*/ 	.word	0x00000ce0
        /*02e8*/ 	.word	0x000000ff
        /*02ec*/ 	.word	0x000000f8
        /*02f0*/ 	.short	0x0100
        /*02f2*/ 	.byte	0x05
	.zero		1


	//   ....[33]....
        /*02f4*/ 	.word	0x00000cf0
        /*02f8*/ 	.word	0x000000ff
        /*02fc*/ 	.word	0x00000108
        /*0300*/ 	.short	0x0100
        /*0302*/ 	.byte	0x05
	.zero		1


	//   ....[34]....
        /*0304*/ 	.word	0x000015d0
        /*0308*/ 	.word	0x00000003
        /*030c*/ 	.word	0x00000100
        /*0310*/ 	.short	0x010a
        /*0312*/ 	.byte	0xff
	.zero		1


	//   ....[35]....
        /*0314*/ 	.word	0x00001600
        /*0318*/ 	.word	0x00000003
        /*031c*/ 	.word	0x000000f0
        /*0320*/ 	.short	0x0101
        /*0322*/ 	.byte	0xff
	.zero		1


	//   ....[36]....
        /*0324*/ 	.word	0x000016d0
        /*0328*/ 	.word	0x000000ff
        /*032c*/ 	.word	0x00000030
        /*0330*/ 	.short	0x010a
        /*0332*/ 	.byte	0x08
	.zero		1


	//   ....[37]....
        /*0334*/ 	.word	0x00001770
        /*0338*/ 	.word	0x000000ff
        /*033c*/ 	.word	0x00000030
        /*0340*/ 	.short	0x010a
        /*0342*/ 	.byte	0x21
	.zero		1


	//   ....[38]....
        /*0344*/ 	.word	0x000018c0
        /*0348*/ 	.word	0x000000ff
        /*034c*/ 	.word	0x00000030
        /*0350*/ 	.short	0x010a
        /*0352*/ 	.byte	0x08
	.zero		1


	//   ....[39]....
        /*0354*/ 	.word	0x00001a90
        /*0358*/ 	.word	0x000000ff
        /*035c*/ 	.word	0x00000088
        /*0360*/ 	.short	0x0101
        /*0362*/ 	.byte	0x04
	.zero		1


	//   ....[40]....
        /*0364*/ 	.word	0x00001ab0
        /*0368*/ 	.word	0x000000ff
        /*036c*/ 	.word	0x00000030
        /*0370*/ 	.short	0x010a
        /*0372*/ 	.byte	0x08
	.zero		1


	//   ....[41]....
        /*0374*/ 	.word	0x00001b30
        /*0378*/ 	.word	0x000000ff
        /*037c*/ 	.word	0x00000030
        /*0380*/ 	.short	0x010a
        /*0382*/ 	.byte	0x21
	.zero		1


	//   ....[42]....
        /*0384*/ 	.word	0x00001c80
        /*0388*/ 	.word	0x000000ff
        /*038c*/ 	.word	0x00000030
        /*0390*/ 	.short	0x010a
        /*0392*/ 	.byte	0x08
	.zero		1


	//   ....[43]....
        /*0394*/ 	.word	0x00001e60
        /*0398*/ 	.word	0x00000002
        /*039c*/ 	.word	0x00000090
        /*03a0*/ 	.short	0x010a
        /*03a2*/ 	.byte	0xff
	.zero		1


	//   ....[44]....
        /*03a4*/ 	.word	0x00001f20
        /*03a8*/ 	.word	0x00000002
        /*03ac*/ 	.word	0x00000000
        /*03b0*/ 	.short	0x0101
        /*03b2*/ 	.byte	0xff
	.zero		1


	//   ....[45]....
        /*03b4*/ 	.word	0x00002480
        /*03b8*/ 	.word	0x000000ff
        /*03bc*/ 	.word	0x00000000
        /*03c0*/ 	.short	0x010a
        /*03c2*/ 	.byte	0x05
	.zero		1


	//   ....[46]....
        /*03c4*/ 	.word	0x00002510
        /*03c8*/ 	.word	0x000000ff
        /*03cc*/ 	.word	0x00000000
        /*03d0*/ 	.short	0x010a
        /*03d2*/ 	.byte	0x05
	.zero		1


	//   ....[47]....
        /*03d4*/ 	.word	0x000025a0
        /*03d8*/ 	.word	0x000000ff
        /*03dc*/ 	.word	0x00000000
        /*03e0*/ 	.short	0x010a
        /*03e2*/ 	.byte	0x05
	.zero		1


	//   ....[48]....
        /*03e4*/ 	.word	0x00002630
        /*03e8*/ 	.word	0x000000ff
        /*03ec*/ 	.word	0x00000000
        /*03f0*/ 	.short	0x010a
        /*03f2*/ 	.byte	0x05
	.zero		1


	//   ....[49]....
        /*03f4*/ 	.word	0x000026c0
        /*03f8*/ 	.word	0x000000ff
        /*03fc*/ 	.word	0x00000000
        /*0400*/ 	.short	0x010a
        /*0402*/ 	.byte	0x05
	.zero		1


	//   ....[50]....
        /*0404*/ 	.word	0x00002760
        /*0408*/ 	.word	0x00000000
        /*040c*/ 	.word	0x00000000
        /*0410*/ 	.short	0x010a
        /*0412*/ 	.byte	0xff
	.zero		1


	//   ....[51]....
        /*0414*/ 	.word	0x00002880
        /*0418*/ 	.word	0x00000000
        /*041c*/ 	.word	0x000000f0
        /*0420*/ 	.short	0x010a
        /*0422*/ 	.byte	0xff
	.zero		1


	//   ....[52]....
        /*0424*/ 	.word	0x000028e0
        /*0428*/ 	.word	0x00000004
        /*042c*/ 	.word	0x00000000
        /*0430*/ 	.short	0x0101
        /*0432*/ 	.byte	0xff
	.zero		1


	//   ....[53]....
        /*0434*/ 	.word	0x00002900
        /*0438*/ 	.word	0x000000ff
        /*043c*/ 	.word	0x000000a0
        /*0440*/ 	.short	0x010a
        /*0442*/ 	.byte	0x05
	.zero		1


	//   ....[54]....
        /*0444*/ 	.word	0x00002a20
        /*0448*/ 	.word	0x00000000
        /*044c*/ 	.word	0x00000090
        /*0450*/ 	.short	0x010a
        /*0452*/ 	.byte	0xff
	.zero		1


	//   ....[55]....
        /*0454*/ 	.word	0x00002b30
        /*0458*/ 	.word	0x00000000
        /*045c*/ 	.word	0x00000000
        /*0460*/ 	.short	0x0101
        /*0462*/ 	.byte	0xff
	.zero		1


	//   ....[56]....
        /*0464*/ 	.word	0x00002bc0
        /*0468*/ 	.word	0x000000ff
        /*046c*/ 	.word	0x000000a0
        /*0470*/ 	.short	0x0106
        /*0472*/ 	.byte	0x05
	.zero		1


	//   ....[57]....
        /*0474*/ 	.word	0x00002be0
        /*0478*/ 	.word	0x000000ff
        /*047c*/ 	.word	0x000000a0
        /*0480*/ 	.short	0x010a
        /*0482*/ 	.byte	0x05
	.zero		1


	//   ....[58]....
        /*0484*/ 	.word	0x00002c70
        /*0488*/ 	.word	0x000000ff
        /*048c*/ 	.word	0x000000a0
        /*0490*/ 	.short	0x0106
        /*0492*/ 	.byte	0x04
	.zero		1


	//   ....[59]....
        /*0494*/ 	.word	0x00002cb0
        /*0498*/ 	.word	0x00000000
        /*049c*/ 	.word	0x000000a0
        /*04a0*/ 	.short	0x010a
        /*04a2*/ 	.byte	0xff
	.zero		1


	//   ....[60]....
        /*04a4*/ 	.word	0x00003270
        /*04a8*/ 	.word	0x00000000
        /*04ac*/ 	.word	0x00000090
        /*04b0*/ 	.short	0x010a
        /*04b2*/ 	.byte	0xff
	.zero		1


	//   ....[61]....
        /*04b4*/ 	.word	0x00003370
        /*04b8*/ 	.word	0x00000003
        /*04bc*/ 	.word	0x00000000
        /*04c0*/ 	.short	0x0101
        /*04c2*/ 	.byte	0xff
	.zero		1


	//   ....[62]....
        /*04c4*/ 	.word	0x00003380
        /*04c8*/ 	.word	0x000000ff
        /*04cc*/ 	.word	0x00000000
        /*04d0*/ 	.short	0x010a
        /*04d2*/ 	.byte	0x07
	.zero		1


	//   ....[63]....
        /*04d4*/ 	.word	0x000033b0
        /*04d8*/ 	.word	0x000000ff
        /*04dc*/ 	.word	0x000000d0
        /*04e0*/ 	.short	0x010a
        /*04e2*/ 	.byte	0x06
	.zero		1


	//   ....[64]....
        /*04e4*/ 	.word	0x00003480
        /*04e8*/ 	.word	0x000000ff
        /*04ec*/ 	.word	0x00000000
        /*04f0*/ 	.short	0x010a
        /*04f2*/ 	.byte	0x0b
	.zero		1


	//   ....[65]....
        /*04f4*/ 	.word	0x000035b0
        /*04f8*/ 	.word	0x000000ff
        /*04fc*/ 	.word	0x00000000
        /*0500*/ 	.short	0x010a
        /*0502*/ 	.byte	0x22
	.zero		1


	//   ....[66]....
        /*0504*/ 	.word	0x00003990
        /*0508*/ 	.word	0x000000ff
        /*050c*/ 	.word	0x00000000
        /*0510*/ 	.short	0x010a
        /*0512*/ 	.byte	0x06
	.zero		1


	//   ....[67]....
        /*0514*/ 	.word	0x00003a20
        /*0518*/ 	.word	0x000000ff
        /*051c*/ 	.word	0x00000000
        /*0520*/ 	.short	0x010a
        /*0522*/ 	.byte	0x06
	.zero		1


	//   ....[68]....
        /*0524*/ 	.word	0x00003ab0
        /*0528*/ 	.word	0x000000ff
        /*052c*/ 	.word	0x00000000
        /*0530*/ 	.short	0x010a
        /*0532*/ 	.byte	0x06
	.zero		1


	//   ....[69]....
        /*0534*/ 	.word	0x00003b40
        /*0538*/ 	.word	0x000000ff
        /*053c*/ 	.word	0x00000000
        /*0540*/ 	.short	0x010a
        /*0542*/ 	.byte	0x07
	.zero		1


	//   ....[70]....
        /*0544*/ 	.word	0x00003f70
        /*0548*/ 	.word	0x00000000
        /*054c*/ 	.word	0x00000090
        /*0550*/ 	.short	0x010a
        /*0552*/ 	.byte	0xff
	.zero		1


	//   ....[71]....
        /*0554*/ 	.word	0x00004050
        /*0558*/ 	.word	0x00000000
        /*055c*/ 	.word	0x00000000
        /*0560*/ 	.short	0x0101
        /*0562*/ 	.byte	0xff
	.zero		1


	//   ....[72]....
        /*0564*/ 	.word	0x00004370
        /*0568*/ 	.word	0x000000ff
        /*056c*/ 	.word	0x00000088
        /*0570*/ 	.short	0x010a
        /*0572*/ 	.byte	0x07
	.zero		1


	//   ....[73]....
        /*0574*/ 	.word	0x00004550
        /*0578*/ 	.word	0x000000ff
        /*057c*/ 	.word	0x00000070
        /*0580*/ 	.short	0x010a
        /*0582*/ 	.byte	0x0d
	.zero		1


	//   ....[74]....
        /*0584*/ 	.word	0x00004860
        /*0588*/ 	.word	0x000000ff
        /*058c*/ 	.word	0x00000060
        /*0590*/ 	.short	0x010b
        /*0592*/ 	.byte	0x0d
	.zero		1


	//   ....[75]....
        /*0594*/ 	.word	0x000048c0
        /*0598*/ 	.word	0x000000ff
        /*059c*/ 	.word	0x00000000
        /*05a0*/ 	.short	0x0101
        /*05a2*/ 	.byte	0x0e
	.zero		1


	//   ....[76]....
        /*05a4*/ 	.word	0x00004910
        /*05a8*/ 	.word	0x000000ff
        /*05ac*/ 	.word	0x00000000
        /*05b0*/ 	.short	0x010a
        /*05b2*/ 	.byte	0x04
	.zero		1


	//   ....[77]....
        /*05b4*/ 	.word	0x000049b0
        /*05b8*/ 	.word	0x00000000
        /*05bc*/ 	.word	0x00000000
        /*05c0*/ 	.short	0x010a
        /*05c2*/ 	.byte	0xff
	.zero		1


	//   ....[78]....
        /*05c4*/ 	.word	0x00004cb0
        /*05c8*/ 	.word	0x00000000
        /*05cc*/ 	.word	0x00000090
        /*05d0*/ 	.short	0x010a
        /*05d2*/ 	.byte	0xff
	.zero		1


	//   ....[79]....
        /*05d4*/ 	.word	0x00004dc0
        /*05d8*/ 	.word	0x00000000
        /*05dc*/ 	.word	0x00000000
        /*05e0*/ 	.short	0x0101
        /*05e2*/ 	.byte	0xff
	.zero		1


	//   ....[80]....
        /*05e4*/ 	.word	0x00005720
        /*05e8*/ 	.word	0x00000003
        /*05ec*/ 	.word	0x00000060
        /*05f0*/ 	.short	0x010a
        /*05f2*/ 	.byte	0xff
	.zero		1


	//   ....[81]....
        /*05f4*/ 	.word	0x00005730
        /*05f8*/ 	.word	0x00000041
        /*05fc*/ 	.word	0x000000b0
        /*0600*/ 	.short	0x010a
        /*0602*/ 	.byte	0xff
	.zero		1


	//   ....[82]....
        /*0604*/ 	.word	0x000058e0
        /*0608*/ 	.word	0x00000003
        /*060c*/ 	.word	0x00000060
        /*0610*/ 	.short	0x010a
        /*0612*/ 	.byte	0xff
	.zero		1


	//   ....[83]....
        /*0614*/ 	.word	0x00005980
        /*0618*/ 	.word	0x00000041
        /*061c*/ 	.word	0x000000b0
        /*0620*/ 	.short	0x010a
        /*0622*/ 	.byte	0xff
	.zero		1


	//   ....[84]....
        /*0624*/ 	.word	0x00005c30
        /*0628*/ 	.word	0x000000ff
        /*062c*/ 	.word	0x00000000
        /*0630*/ 	.short	0x0101
        /*0632*/ 	.byte	0x05
	.zero		1


	//   ....[85]....
        /*0634*/ 	.word	0x00006170
        /*0638*/ 	.word	0x00000002
        /*063c*/ 	.word	0x00000000
        /*0640*/ 	.short	0x0101
        /*0642*/ 	.byte	0xff
	.zero		1


	//   ....[86]....
        /*0644*/ 	.word	0x00006410
        /*0648*/ 	.word	0x00000003
        /*064c*/ 	.word	0x00000100
        /*0650*/ 	.short	0x010a
        /*0652*/ 	.byte	0xff
	.zero		1


	//   ....[87]....
        /*0654*/ 	.word	0x00006470
        /*0658*/ 	.word	0x00000002
        /*065c*/ 	.word	0x00000030
        /*0660*/ 	.short	0x010a
        /*0662*/ 	.byte	0xff
	.zero		1


	//   ....[88]....
        /*0664*/ 	.word	0x000064d0
        /*0668*/ 	.word	0x00000002
        /*066c*/ 	.word	0x00000030
        /*0670*/ 	.short	0x010a
        /*0672*/ 	.byte	0xff
	.zero		1


	//   ....[89]....
        /*0674*/ 	.word	0x00006520
        /*0678*/ 	.word	0x00000002
        /*067c*/ 	.word	0x00000090
        /*0680*/ 	.short	0x010a
        /*0682*/ 	.byte	0xff
	.zero		1


	//   ....[90]....
        /*0684*/ 	.word	0x00006580
        /*0688*/ 	.word	0x00000000
        /*068c*/ 	.word	0x00000000
        /*0690*/ 	.short	0x010a
        /*0692*/ 	.byte	0xff
	.zero		1


	//   ....[91]....
        /*0694*/ 	.word	0x000065e0
        /*0698*/ 	.word	0x00000000
        /*069c*/ 	.word	0x00000000
        /*06a0*/ 	.short	0x010a
        /*06a2*/ 	.byte	0xff
	.zero		1


	//   ....[92]....
        /*06a4*/ 	.word	0x00006640
        /*06a8*/ 	.word	0x00000000
        /*06ac*/ 	.word	0x00000000
        /*06b0*/ 	.short	0x010a
        /*06b2*/ 	.byte	0xff
	.zero		1


	//   ....[93]....
        /*06b4*/ 	.word	0x000066a0
        /*06b8*/ 	.word	0x00000000
        /*06bc*/ 	.word	0x00000000
        /*06c0*/ 	.short	0x010a
        /*06c2*/ 	.byte	0xff
	.zero		1


	//   ....[94]....
        /*06c4*/ 	.word	0x00006700
        /*06c8*/ 	.word	0x00000000
        /*06cc*/ 	.word	0x00000000
        /*06d0*/ 	.short	0x010a
        /*06d2*/ 	.byte	0xff
	.zero		1


	//   ....[95]....
        /*06d4*/ 	.word	0x00006750
        /*06d8*/ 	.word	0x00000000
        /*06dc*/ 	.word	0x000000f0
        /*06e0*/ 	.short	0x010a
        /*06e2*/ 	.byte	0xff
	.zero		1


	//   ....[96]....
        /*06e4*/ 	.word	0x000067b0
        /*06e8*/ 	.word	0x00000000
        /*06ec*/ 	.word	0x000000a0
        /*06f0*/ 	.short	0x010a
        /*06f2*/ 	.byte	0xff
	.zero		1


	//   ....[97]....
        /*06f4*/ 	.word	0x00006800
        /*06f8*/ 	.word	0x00000000
        /*06fc*/ 	.word	0x00000090
        /*0700*/ 	.short	0x010a
        /*0702*/ 	.byte	0xff
	.zero		1


	//   ....[98]....
        /*0704*/ 	.word	0x00006860
        /*0708*/ 	.word	0x00000000
        /*070c*/ 	.word	0x000000a0
        /*0710*/ 	.short	0x010a
        /*0712*/ 	.byte	0xff
	.zero		1


	//   ....[99]....
        /*0714*/ 	.word	0x000068b0
        /*0718*/ 	.word	0x00000000
        /*071c*/ 	.word	0x00000090
        /*0720*/ 	.short	0x010a
        /*0722*/ 	.byte	0xff
	.zero		1


	//   ....[100]....
        /*0724*/ 	.word	0x00006910
        /*0728*/ 	.word	0x00000003
        /*072c*/ 	.word	0x000000d0
        /*0730*/ 	.short	0x010a
        /*0732*/ 	.byte	0xff
	.zero		1


	//   ....[101]....
        /*0734*/ 	.word	0x00006970
        /*0738*/ 	.word	0x00000000
        /*073c*/ 	.word	0x00000000
        /*0740*/ 	.short	0x010a
        /*0742*/ 	.byte	0xff
	.zero		1


	//   ....[102]....
        /*0744*/ 	.word	0x000069d0
        /*0748*/ 	.word	0x00000000
        /*074c*/ 	.word	0x00000000
        /*0750*/ 	.short	0x010a
        /*0752*/ 	.byte	0xff
	.zero		1


	//   ....[103]....
        /*0754*/ 	.word	0x00006a30
        /*0758*/ 	.word	0x00000000
        /*075c*/ 	.word	0x00000000
        /*0760*/ 	.short	0x010a
        /*0762*/ 	.byte	0xff
	.zero		1


	//   ....[104]....
        /*0764*/ 	.word	0x00006a90
        /*0768*/ 	.word	0x00000000
        /*076c*/ 	.word	0x00000000
        /*0770*/ 	.short	0x010a
        /*0772*/ 	.byte	0xff
	.zero		1


	//   ....[105]....
        /*0774*/ 	.word	0x00006af0
        /*0778*/ 	.word	0x00000000
        /*077c*/ 	.word	0x00000000
        /*0780*/ 	.short	0x010a
        /*0782*/ 	.byte	0xff
	.zero		1


	//   ....[106]....
        /*0784*/ 	.word	0x00006b40
        /*0788*/ 	.word	0x00000000
        /*078c*/ 	.word	0x00000090
        /*0790*/ 	.short	0x010a
        /*0792*/ 	.byte	0xff
	.zero		1


	//   ....[107]....
        /*0794*/ 	.word	0x00006ba0
        /*0798*/ 	.word	0x00000000
        /*079c*/ 	.word	0x00000088
        /*07a0*/ 	.short	0x010a
        /*07a2*/ 	.byte	0xff
	.zero		1


	//   ....[108]....
        /*07a4*/ 	.word	0x00006c00
        /*07a8*/ 	.word	0x00000003
        /*07ac*/ 	.word	0x00000070
        /*07b0*/ 	.short	0x010a
        /*07b2*/ 	.byte	0xff
	.zero		1


	//   ....[109]....
        /*07b4*/ 	.word	0x00006c60
        /*07b8*/ 	.word	0x00000000
        /*07bc*/ 	.word	0x00000000
        /*07c0*/ 	.short	0x010a
        /*07c2*/ 	.byte	0xff
	.zero		1


	//   ....[110]....
        /*07c4*/ 	.word	0x00006cb0
        /*07c8*/ 	.word	0x00000000
        /*07cc*/ 	.word	0x00000090
        /*07d0*/ 	.short	0x010a
        /*07d2*/ 	.byte	0xff
	.zero		1


	//   ....[111]....
        /*07d4*/ 	.word	0x00006d00
        /*07d8*/ 	.word	0x00000003
        /*07dc*/ 	.word	0x00000060
        /*07e0*/ 	.short	0x010a
        /*07e2*/ 	.byte	0xff
	.zero		1


	//   ....[112]....
        /*07e4*/ 	.word	0x00006d50
        /*07e8*/ 	.word	0x00000041
        /*07ec*/ 	.word	0x000000b0
        /*07f0*/ 	.short	0x010a
        /*07f2*/ 	.byte	0xff
	.zero		1


	//----- nvinfo : EIATTR_NUM_MBARRIERS
	.align		4
.L_47:
        /*07f4*/ 	.byte	0x03, 0x38
        /*07f6*/ 	.short	0x0022


	//----- nvinfo : EIATTR_EXIT_INSTR_OFFSETS
	.align		4
        /*07f8*/ 	.byte	0x04, 0x1c
        /*07fa*/ 	.short	(.L_49 - .L_48)


	//   ....[0]....
.L_48:
        /*07fc*/ 	.word	0x00002790


	//   ....[1]....
        /*0800*/ 	.word	0x00002c80


	//   ....[2]....
        /*0804*/ 	.word	0x00002ce0


	//   ....[3]....
        /*0808*/ 	.word	0x00003da0


	//   ....[4]....
        /*080c*/ 	.word	0x000049e0


	//   ....[5]....
        /*0810*/ 	.word	0x00004a20


	//   ....[6]....
        /*0814*/ 	.word	0x00006320


	//   ....[7]....
        /*0818*/ 	.word	0x000063a0


	//   ....[8]....
        /*081c*/ 	.word	0x000063d0


	//   ....[9]....
        /*0820*/ 	.word	0x00006400


	//----- nvinfo : EIATTR_MAX_THREADS
	.align		4
.L_49:
        /*0824*/ 	.byte	0x04, 0x05
        /*0826*/ 	.short	(.L_51 - .L_50)
.L_50:
        /*0828*/ 	.word	0x00000100
        /*082c*/ 	.word	0x00000001
        /*0830*/ 	.word	0x00000001


	//----- nvinfo : EIATTR_CRS_STACK_SIZE
	.align		4
.L_51:
        /*0834*/ 	.byte	0x04, 0x1e
        /*0836*/ 	.short	(.L_53 - .L_52)
.L_52:
        /*0838*/ 	.word	0x00000000


	//----- nvinfo : EIATTR_CBANK_PARAM_SIZE
	.align		4
.L_53:
        /*083c*/ 	.byte	0x03, 0x19
        /*083e*/ 	.short	0x0800


	//----- nvinfo : EIATTR_PARAM_CBANK
	.align		4
        /*0840*/ 	.byte	0x04, 0x0a
        /*0842*/ 	.short	(.L_55 - .L_54)
	.align		4
.L_54:
        /*0844*/ 	.word	index@(.nv.constant0._ZN7cutlass13device_kernelINS_4gemm6kernel13GemmUniversalIN4cute5tupleIJiiiiEEENS1_10collective13CollectiveMmaINS1_35MainloopSm100TmaUmmaWarpSpecializedILi6ELi2ELi4ENS5_IJNS4_1CILi1EEESB_SB_EEEEENS5_IJNSA_ILi128EEENSA_ILi16EEESE_EEENS_6half_tENS5_IJlSB_lEEESH_SI_NS4_8TiledMMAINS4_8MMA_AtomIJNS4_20SM100_MMA_F16BF16_SSISH_SH_fLi128ELi16ELNS4_4UMMA5MajorE0ELSN_0ELNSM_7ScaleInE0ELSO_0EEEEEENS4_6LayoutISC_NS5_IJNSA_ILi0EEESS_SS_EEEEENS5_IJNS4_10UnderscoreESV_SV_EEEEENS4_13SM90_TMA_LOADENS4_14ComposedLayoutINS4_7SwizzleILi3ELi4ELi3EEENS4_18smem_ptr_flag_bitsILi16EEENSR_INS5_IJNSA_ILi8EEENSA_ILi64EEEEEENS5_IJS15_SB_EEEEEEEvNS4_8identityESY_S19_vS1A_EENS_8epilogue10collective18CollectiveEpilogueINS1C_23Sm100TmaWarpSpecializedILi2ELi1ELi16ELb1ELb0EEEJSG_NS5_IJNSR_ISE_SB_EENSR_ISF_SB_EEEEESH_SI_SH_SI_NS1C_6fusion15FusionCallbacksIS1G_NS1K_17LinearCombinationISH_fSH_fLNS_15FloatRoundStyleE2EEESG_S1J_JEEENS4_5SM1004TMEM4LOAD26SM100_TMEM_LOAD_32dp32b16xESY_NSZ_INS10_ILi1ELi4ELi3EEES13_NSR_INS5_IJS14_SF_EEENS5_IJSF_SB_EEEEEEENS4_39AutoVectorizingCopyWithAssumedAlignmentILi128EEENS4_14SM90_TMA_STOREES1Y_S20_S20_EEEvvEEEEvNT_6ParamsE)
        /*0848*/ 	.short	0x0380
        /*084a*/ 	.short	0x0800


	//----- nvinfo : EIATTR_SW_WAR
	.align		4
.L_55:
        /*084c*/ 	.byte	0x04, 0x36
        /*084e*/ 	.short	(.L_57 - .L_56)
.L_56:
        /*0850*/ 	.word	0x00000008
.L_57:


//--------------------- .nv.callgraph             --------------------------
	.section	.nv.callgraph,"",@"SHT_CUDA_CALLGRAPH"
	.align	4
	.sectionentsize	8
	.align		4
        /*0000*/ 	.word	0x00000000
	.align		4
        /*0004*/ 	.word	0xffffffff
	.align		4
        /*0008*/ 	.word	index@(_ZN7cutlass13device_kernelINS_4gemm6kernel13GemmUniversalIN4cute5tupleIJiiiiEEENS1_10collective13CollectiveMmaINS1_35MainloopSm100TmaUmmaWarpSpecializedILi6ELi2ELi4ENS5_IJNS4_1CILi1EEESB_SB_EEEEENS5_IJNSA_ILi128EEENSA_ILi16EEESE_EEENS_6half_tENS5_IJlSB_lEEESH_SI_NS4_8TiledMMAINS4_8MMA_AtomIJNS4_20SM100_MMA_F16BF16_SSISH_SH_fLi128ELi16ELNS4_4UMMA5MajorE0ELSN_0ELNSM_7ScaleInE0ELSO_0EEEEEENS4_6LayoutISC_NS5_IJNSA_ILi0EEESS_SS_EEEEENS5_IJNS4_10UnderscoreESV_SV_EEEEENS4_13SM90_TMA_LOADENS4_14ComposedLayoutINS4_7SwizzleILi3ELi4ELi3EEENS4_18smem_ptr_flag_bitsILi16EEENSR_INS5_IJNSA_ILi8EEENSA_ILi64EEEEEENS5_IJS15_SB_EEEEEEEvNS4_8identityESY_S19_vS1A_EENS_8epilogue10collective18CollectiveEpilogueINS1C_23Sm100TmaWarpSpecializedILi2ELi1ELi16ELb1ELb0EEEJSG_NS5_IJNSR_ISE_SB_EENSR_ISF_SB_EEEEESH_SI_SH_SI_NS1C_6fusion15FusionCallbacksIS1G_NS1K_17LinearCombinationISH_fSH_fLNS_15FloatRoundStyleE2EEESG_S1J_JEEENS4_5SM1004TMEM4LOAD26SM100_TMEM_LOAD_32dp32b16xESY_NSZ_INS10_ILi1ELi4ELi3EEES13_NSR_INS5_IJS14_SF_EEENS5_IJSF_SB_EEEEEEENS4_39AutoVectorizingCopyWithAssumedAlignmentILi128EEENS4_14SM90_TMA_STOREES1Y_S20_S20_EEEvvEEEEvNT_6ParamsE)
	.align		4
        /*000c*/ 	.word	index@(__assertfail)
	.align		4
        /*0010*/ 	.word	0x00000000
	.align		4
        /*0014*/ 	.word	0xfffffffe
	.align		4
        /*0018*/ 	.word	0x00000000
	.align		4
        /*001c*/ 	.word	0xfffffffd
	.align		4
        /*0020*/ 	.word	0x00000000
	.align		4
        /*0024*/ 	.word	0xfffffffc


//--------------------- .nv.constant4             --------------------------
	.section	.nv.constant4,"a",@progbits
	.align	8
	.align		8
.nv.constant4:
        /*0000*/ 	.dword	__assertfail
	.align		8
        /*0008*/ 	.dword	__unnamed_1
	.align		8
        /*0010*/ 	.dword	__unnamed_2
	.align		8
        /*0018*/ 	.dword	_ZN40_INTERNAL_33d99dd6_4_k_cu_d63e7e45_118764cuda3std3__45__cpo5beginE
	.align		8
        /*0020*/ 	.dword	_ZN40_INTERNAL_33d99dd6_4_k_cu_d63e7e45_118764cuda3std3__45__cpo3endE
	.align		8
        /*0028*/ 	.dword	_ZN40_INTERNAL_33d99dd6_4_k_cu_d63e7e45_118764cuda3std3__45__cpo6cbeginE
	.align		8
        /*0030*/ 	.dword	_ZN40_INTERNAL_33d99dd6_4_k_cu_d63e7e45_118764cuda3std3__45__cpo4cendE
	.align		8
        /*0038*/ 	.dword	_ZN40_INTERNAL_33d99dd6_4_k_cu_d63e7e45_118764cuda3std3__442_GLOBAL__N__33d99dd6_4_k_cu_d63e7e45_118766ignoreE
	.align		8
        /*0040*/ 	.dword	_ZN40_INTERNAL_33d99dd6_4_k_cu_d63e7e45_118764cuda3std3__419piecewise_constructE
	.align		8
        /*0048*/ 	.dword	_ZN40_INTERNAL_33d99dd6_4_k_cu_d63e7e45_118764cuda3std3__48in_placeE
	.align		8
        /*0050*/ 	.dword	_ZN40_INTERNAL_33d99dd6_4_k_cu_d63e7e45_118764cuda3std6ranges3__45__cpo4swapE
	.align		8
        /*0058*/ 	.dword	_ZN40_INTERNAL_33d99dd6_4_k_cu_d63e7e45_118764cuda3std6ranges3__45__cpo9iter_moveE
	.align		8
        /*0060*/ 	.dword	_ZN40_INTERNAL_33d99dd6_4_k_cu_d63e7e45_118764cute7productE
	.align		8
        /*0068*/ 	.dword	_ZN40_INTERNAL_33d99dd6_4_k_cu_d63e7e45_118764cute1_E
	.align		8
        /*0070*/ 	.dword	$str$25
	.align		8
        /*0078*/ 	.dword	$str$26
	.align		8
        /*0080*/ 	.dword	$str$27
	.align		8
        /*0088*/ 	.dword	$str$28


//--------------------- .text._ZN7cutlass13device_kernelINS_4gemm6kernel13GemmUniversalIN4cute5tupleIJiiiiEEENS1_10collective13CollectiveMmaINS1_35MainloopSm100TmaUmmaWarpSpecializedILi6ELi2ELi4ENS5_IJNS4_1CILi1EEESB_SB_EEEEENS5_IJNSA_ILi128EEENSA_ILi16EEESE_EEENS_6half_tENS5_IJlSB_lEEESH_SI_NS4_8TiledMMAINS4_8MMA_AtomIJNS4_20SM100_MMA_F16BF16_SSISH_SH_fLi128ELi16ELNS4_4UMMA5MajorE0ELSN_0ELNSM_7ScaleInE0ELSO_0EEEEEENS4_6LayoutISC_NS5_IJNSA_ILi0EEESS_SS_EEEEENS5_IJNS4_10UnderscoreESV_SV_EEEEENS4_13SM90_TMA_LOADENS4_14ComposedLayoutINS4_7SwizzleILi3ELi4ELi3EEENS4_18smem_ptr_flag_bitsILi16EEENSR_INS5_IJNSA_ILi8EEENSA_ILi64EEEEEENS5_IJS15_SB_EEEEEEEvNS4_8identityESY_S19_vS1A_EENS_8epilogue10collective18CollectiveEpilogueINS1C_23Sm100TmaWarpSpecializedILi2ELi1ELi16ELb1ELb0EEEJSG_NS5_IJNSR_ISE_SB_EENSR_ISF_SB_EEEEESH_SI_SH_SI_NS1C_6fusion15FusionCallbacksIS1G_NS1K_17LinearCombinationISH_fSH_fLNS_15FloatRoundStyleE2EEESG_S1J_JEEENS4_5SM1004TMEM4LOAD26SM100_TMEM_LOAD_32dp32b16xESY_NSZ_INS10_ILi1ELi4ELi3EEES13_NSR_INS5_IJS14_SF_EEENS5_IJSF_SB_EEEEEEENS4_39AutoVectorizingCopyWithAssumedAlignmentILi128EEENS4_14SM90_TMA_STOREES1Y_S20_S20_EEEvvEEEEvNT_6ParamsE --------------------------
	.section	.text._ZN7cutlass13device_kernelINS_4gemm6kernel13GemmUniversalIN4cute5tupleIJiiiiEEENS1_10collective13CollectiveMmaINS1_35MainloopSm100TmaUmmaWarpSpecializedILi6ELi2ELi4ENS5_IJNS4_1CILi1EEESB_SB_EEEEENS5_IJNSA_ILi128EEENSA_ILi16EEESE_EEENS_6half_tENS5_IJlSB_lEEESH_SI_NS4_8TiledMMAINS4_8MMA_AtomIJNS4_20SM100_MMA_F16BF16_SSISH_SH_fLi128ELi16ELNS4_4UMMA5MajorE0ELSN_0ELNSM_7ScaleInE0ELSO_0EEEEEENS4_6LayoutISC_NS5_IJNSA_ILi0EEESS_SS_EEEEENS5_IJNS4_10UnderscoreESV_SV_EEEEENS4_13SM90_TMA_LOADENS4_14ComposedLayoutINS4_7SwizzleILi3ELi4ELi3EEENS4_18smem_ptr_flag_bitsILi16EEENSR_INS5_IJNSA_ILi8EEENSA_ILi64EEEEEENS5_IJS15_SB_EEEEEEEvNS4_8identityESY_S19_vS1A_EENS_8epilogue10collective18CollectiveEpilogueINS1C_23Sm100TmaWarpSpecializedILi2ELi1ELi16ELb1ELb0EEEJSG_NS5_IJNSR_ISE_SB_EENSR_ISF_SB_EEEEESH_SI_SH_SI_NS1C_6fusion15FusionCallbacksIS1G_NS1K_17LinearCombinationISH_fSH_fLNS_15FloatRoundStyleE2EEESG_S1J_JEEENS4_5SM1004TMEM4LOAD26SM100_TMEM_LOAD_32dp32b16xESY_NSZ_INS10_ILi1ELi4ELi3EEES13_NSR_INS5_IJS14_SF_EEENS5_IJSF_SB_EEEEEEENS4_39AutoVectorizingCopyWithAssumedAlignmentILi128EEENS4_14SM90_TMA_STOREES1Y_S20_S20_EEEvvEEEEvNT_6ParamsE,"ax",@progbits
	.align	128
.text._ZN7cutlass13device_kernelINS_4gemm6kernel13GemmUniversalIN4cute5tupleIJiiiiEEENS1_10collective13CollectiveMmaINS1_35MainloopSm100TmaUmmaWarpSpecializedILi6ELi2ELi4ENS5_IJNS4_1CILi1EEESB_SB_EEEEENS5_IJNSA_ILi128EEENSA_ILi16EEESE_EEENS_6half_tENS5_IJlSB_lEEESH_SI_NS4_8TiledMMAINS4_8MMA_AtomIJNS4_20SM100_MMA_F16BF16_SSISH_SH_fLi128ELi16ELNS4_4UMMA5MajorE0ELSN_0ELNSM_7ScaleInE0ELSO_0EEEEEENS4_6LayoutISC_NS5_IJNSA_ILi0EEESS_SS_EEEEENS5_IJNS4_10UnderscoreESV_SV_EEEEENS4_13SM90_TMA_LOADENS4_14ComposedLayoutINS4_7SwizzleILi3ELi4ELi3EEENS4_18smem_ptr_flag_bitsILi16EEENSR_INS5_IJNSA_ILi8EEENSA_ILi64EEEEEENS5_IJS15_SB_EEEEEEEvNS4_8identityESY_S19_vS1A_EENS_8epilogue10collective18CollectiveEpilogueINS1C_23Sm100TmaWarpSpecializedILi2ELi1ELi16ELb1ELb0EEEJSG_NS5_IJNSR_ISE_SB_EENSR_ISF_SB_EEEEESH_SI_SH_SI_NS1C_6fusion15FusionCallbacksIS1G_NS1K_17LinearCombinationISH_fSH_fLNS_15FloatRoundStyleE2EEESG_S1J_JEEENS4_5SM1004TMEM4LOAD26SM100_TMEM_LOAD_32dp32b16xESY_NSZ_INS10_ILi1ELi4ELi3EEES13_NSR_INS5_IJS14_SF_EEENS5_IJSF_SB_EEEEEEENS4_39AutoVectorizingCopyWithAssumedAlignmentILi128EEENS4_14SM90_TMA_STOREES1Y_S20_S20_EEEvvEEEEvNT_6ParamsE:
        .type           _ZN7cutlass13device_kernelINS_4gemm6kernel13GemmUniversalIN4cute5tupleIJiiiiEEENS1_10collective13CollectiveMmaINS1_35MainloopSm100TmaUmmaWarpSpecializedILi6ELi2ELi4ENS5_IJNS4_1CILi1EEESB_SB_EEEEENS5_IJNSA_ILi128EEENSA_ILi16EEESE_EEENS_6half_tENS5_IJlSB_lEEESH_SI_NS4_8TiledMMAINS4_8MMA_AtomIJNS4_20SM100_MMA_F16BF16_SSISH_SH_fLi128ELi16ELNS4_4UMMA5MajorE0ELSN_0ELNSM_7ScaleInE0ELSO_0EEEEEENS4_6LayoutISC_NS5_IJNSA_ILi0EEESS_SS_EEEEENS5_IJNS4_10UnderscoreESV_SV_EEEEENS4_13SM90_TMA_LOADENS4_14ComposedLayoutINS4_7SwizzleILi3ELi4ELi3EEENS4_18smem_ptr_flag_bitsILi16EEENSR_INS5_IJNSA_ILi8EEENSA_ILi64EEEEEENS5_IJS15_SB_EEEEEEEvNS4_8identityESY_S19_vS1A_EENS_8epilogue10collective18CollectiveEpilogueINS1C_23Sm100TmaWarpSpecializedILi2ELi1ELi16ELb1ELb0EEEJSG_NS5_IJNSR_ISE_SB_EENSR_ISF_SB_EEEEESH_SI_SH_SI_NS1C_6fusion15FusionCallbacksIS1G_NS1K_17LinearCombinationISH_fSH_fLNS_15FloatRoundStyleE2EEESG_S1J_JEEENS4_5SM1004TMEM4LOAD26SM100_TMEM_LOAD_32dp32b16xESY_NSZ_INS10_ILi1ELi4ELi3EEES13_NSR_INS5_IJS14_SF_EEENS5_IJSF_SB_EEEEEEENS4_39AutoVectorizingCopyWithAssumedAlignmentILi128EEENS4_14SM90_TMA_STOREES1Y_S20_S20_EEEvvEEEEvNT_6ParamsE,@function
        .size           _ZN7cutlass13device_kernelINS_4gemm6kernel13GemmUniversalIN4cute5tupleIJiiiiEEENS1_10collective13CollectiveMmaINS1_35MainloopSm100TmaUmmaWarpSpecializedILi6ELi2ELi4ENS5_IJNS4_1CILi1EEESB_SB_EEEEENS5_IJNSA_ILi128EEENSA_ILi16EEESE_EEENS_6half_tENS5_IJlSB_lEEESH_SI_NS4_8TiledMMAINS4_8MMA_AtomIJNS4_20SM100_MMA_F16BF16_SSISH_SH_fLi128ELi16ELNS4_4UMMA5MajorE0ELSN_0ELNSM_7ScaleInE0ELSO_0EEEEEENS4_6LayoutISC_NS5_IJNSA_ILi0EEESS_SS_EEEEENS5_IJNS4_10UnderscoreESV_SV_EEEEENS4_13SM90_TMA_LOADENS4_14ComposedLayoutINS4_7SwizzleILi3ELi4ELi3EEENS4_18smem_ptr_flag_bitsILi16EEENSR_INS5_IJNSA_ILi8EEENSA_ILi64EEEEEENS5_IJS15_SB_EEEEEEEvNS4_8identityESY_S19_vS1A_EENS_8epilogue10collective18CollectiveEpilogueINS1C_23Sm100TmaWarpSpecializedILi2ELi1ELi16ELb1ELb0EEEJSG_NS5_IJNSR_ISE_SB_EENSR_ISF_SB_EEEEESH_SI_SH_SI_NS1C_6fusion15FusionCallbacksIS1G_NS1K_17LinearCombinationISH_fSH_fLNS_15FloatRoundStyleE2EEESG_S1J_JEEENS4_5SM1004TMEM4LOAD26SM100_TMEM_LOAD_32dp32b16xESY_NSZ_INS10_ILi1ELi4ELi3EEES13_NSR_INS5_IJS14_SF_EEENS5_IJSF_SB_EEEEEEENS4_39AutoVectorizingCopyWithAssumedAlignmentILi128EEENS4_14SM90_TMA_STOREES1Y_S20_S20_EEEvvEEEEvNT_6ParamsE,(.L_x_143 - _ZN7cutlass13device_kernelINS_4gemm6kernel13GemmUniversalIN4cute5tupleIJiiiiEEENS1_10collective13CollectiveMmaINS1_35MainloopSm100TmaUmmaWarpSpecializedILi6ELi2ELi4ENS5_IJNS4_1CILi1EEESB_SB_EEEEENS5_IJNSA_ILi128EEENSA_ILi16EEESE_EEENS_6half_tENS5_IJlSB_lEEESH_SI_NS4_8TiledMMAINS4_8MMA_AtomIJNS4_20SM100_MMA_F16BF16_SSISH_SH_fLi128ELi16ELNS4_4UMMA5MajorE0ELSN_0ELNSM_7ScaleInE0ELSO_0EEEEEENS4_6LayoutISC_NS5_IJNSA_ILi0EEESS_SS_EEEEENS5_IJNS4_10UnderscoreESV_SV_EEEEENS4_13SM90_TMA_LOADENS4_14ComposedLayoutINS4_7SwizzleILi3ELi4ELi3EEENS4_18smem_ptr_flag_bitsILi16EEENSR_INS5_IJNSA_ILi8EEENSA_ILi64EEEEEENS5_IJS15_SB_EEEEEEEvNS4_8identityESY_S19_vS1A_EENS_8epilogue10collective18CollectiveEpilogueINS1C_23Sm100TmaWarpSpecializedILi2ELi1ELi16ELb1ELb0EEEJSG_NS5_IJNSR_ISE_SB_EENSR_ISF_SB_EEEEESH_SI_SH_SI_NS1C_6fusion15FusionCallbacksIS1G_NS1K_17LinearCombinationISH_fSH_fLNS_15FloatRoundStyleE2EEESG_S1J_JEEENS4_5SM1004TMEM4LOAD26SM100_TMEM_LOAD_32dp32b16xESY_NSZ_INS10_ILi1ELi4ELi3EEES13_NSR_INS5_IJS14_SF_EEENS5_IJSF_SB_EEEEEEENS4_39AutoVectorizingCopyWithAssumedAlignmentILi128EEENS4_14SM90_TMA_STOREES1Y_S20_S20_EEEvvEEEEvNT_6ParamsE)
        .other          _ZN7cutlass13device_kernelINS_4gemm6kernel13GemmUniversalIN4cute5tupleIJiiiiEEENS1_10collective13CollectiveMmaINS1_35MainloopSm100TmaUmmaWarpSpecializedILi6ELi2ELi4ENS5_IJNS4_1CILi1EEESB_SB_EEEEENS5_IJNSA_ILi128EEENSA_ILi16EEESE_EEENS_6half_tENS5_IJlSB_lEEESH_SI_NS4_8TiledMMAINS4_8MMA_AtomIJNS4_20SM100_MMA_F16BF16_SSISH_SH_fLi128ELi16ELNS4_4UMMA5MajorE0ELSN_0ELNSM_7ScaleInE0ELSO_0EEEEEENS4_6LayoutISC_NS5_IJNSA_ILi0EEESS_SS_EEEEENS5_IJNS4_10UnderscoreESV_SV_EEEEENS4_13SM90_TMA_LOADENS4_14ComposedLayoutINS4_7SwizzleILi3ELi4ELi3EEENS4_18smem_ptr_flag_bitsILi16EEENSR_INS5_IJNSA_ILi8EEENSA_ILi64EEEEEENS5_IJS15_SB_EEEEEEEvNS4_8identityESY_S19_vS1A_EENS_8epilogue10collective18CollectiveEpilogueINS1C_23Sm100TmaWarpSpecializedILi2ELi1ELi16ELb1ELb0EEEJSG_NS5_IJNSR_ISE_SB_EENSR_ISF_SB_EEEEESH_SI_SH_SI_NS1C_6fusion15FusionCallbacksIS1G_NS1K_17LinearCombinationISH_fSH_fLNS_15FloatRoundStyleE2EEESG_S1J_JEEENS4_5SM1004TMEM4LOAD26SM100_TMEM_LOAD_32dp32b16xESY_NSZ_INS10_ILi1ELi4ELi3EEES13_NSR_INS5_IJS14_SF_EEENS5_IJSF_SB_EEEEEEENS4_39AutoVectorizingCopyWithAssumedAlignmentILi128EEENS4_14SM90_TMA_STOREES1Y_S20_S20_EEEvvEEEEvNT_6ParamsE,@"STO_CUDA_ENTRY STV_DEFAULT"
_ZN7cutlass13device_kernelINS_4gemm6kernel13GemmUniversalIN4cute5tupleIJiiiiEEENS1_10collective13CollectiveMmaINS1_35MainloopSm100TmaUmmaWarpSpecializedILi6ELi2ELi4ENS5_IJNS4_1CILi1EEESB_SB_EEEEENS5_IJNSA_ILi128EEENSA_ILi16EEESE_EEENS_6half_tENS5_IJlSB_lEEESH_SI_NS4_8TiledMMAINS4_8MMA_AtomIJNS4_20SM100_MMA_F16BF16_SSISH_SH_fLi128ELi16ELNS4_4UMMA5MajorE0ELSN_0ELNSM_7ScaleInE0ELSO_0EEEEEENS4_6LayoutISC_NS5_IJNSA_ILi0EEESS_SS_EEEEENS5_IJNS4_10UnderscoreESV_SV_EEEEENS4_13SM90_TMA_LOADENS4_14ComposedLayoutINS4_7SwizzleILi3ELi4ELi3EEENS4_18smem_ptr_flag_bitsILi16EEENSR_INS5_IJNSA_ILi8EEENSA_ILi64EEEEEENS5_IJS15_SB_EEEEEEEvNS4_8identityESY_S19_vS1A_EENS_8epilogue10collective18CollectiveEpilogueINS1C_23Sm100TmaWarpSpecializedILi2ELi1ELi16ELb1ELb0EEEJSG_NS5_IJNSR_ISE_SB_EENSR_ISF_SB_EEEEESH_SI_SH_SI_NS1C_6fusion15FusionCallbacksIS1G_NS1K_17LinearCombinationISH_fSH_fLNS_15FloatRoundStyleE2EEESG_S1J_JEEENS4_5SM1004TMEM4LOAD26SM100_TMEM_LOAD_32dp32b16xESY_NSZ_INS10_ILi1ELi4ELi3EEES13_NSR_INS5_IJS14_SF_EEENS5_IJSF_SB_EEEEEEENS4_39AutoVectorizingCopyWithAssumedAlignmentILi128EEENS4_14SM90_TMA_STOREES1Y_S20_S20_EEEvvEEEEvNT_6ParamsE:
[----:B------:R-:W1:Y:S01]  /*0000*/  LDC R1, c[0x0][0x37c] ;  /* 0x0000df00ff017b82 */ /* 0x000e620000000800 */
[----:B------:R-:W2:Y:S01]  /*0010*/  S2R R87, SR_TID.X ;  /* 0x0000000000577919 */ /* 0x000ea20000002100 */
[----:B------:R-:W3:Y:S01]  /*0020*/  LDCU.64 UR4, c[0x0][0x890] ;  /* 0x00011200ff0477ac */ /* 0x000ee20008000a00 */
[----:B------:R-:W-:Y:S02]  /*0030*/  PRMT R70, RZ, 0x7610, R70 ;  /* 0x00007610ff467816 */ /* 0x000fe40000000046 */
[----:B------:R-:W-:Y:S01]  /*0040*/  ELECT P5, URZ, PT ;  /* 0x0000000000ff782f */ /* 0x000fe200038a0000 */
[----:B------:R-:W4:Y:S01]  /*0050*/  LDCU.64 UR40, c[0x0][0x358] ;  /* 0x00006b00ff2877ac */ /* 0x000f220008000a00 */
[----:B---3--:R-:W-:-:S04]  /*0060*/  UISETP.NE.U32.AND UP0, UPT, UR4, URZ, UPT ;  /* 0x000000ff0400728c */ /* 0x008fc8000bf05070 */
[----:B------:R-:W-:Y:S01]  /*0070*/  UISETP.NE.AND.EX UP0, UPT, UR5, URZ, UPT, UP0 ;  /* 0x000000ff0500728c */ /* 0x000fe2000bf05300 */
[----:B--2---:R-:W-:-:S05]  /*0080*/  SHF.R.U32.HI R74, RZ, 0x5, R87 ;  /* 0x00000005ff4a7819 */ /* 0x004fca0000011657 */
[----:B------:R-:W2:Y:S02]  /*0090*/  SHFL.IDX PT, R0, R74, RZ, 0x1f ;  /* 0x00001fff4a007589 */ /* 0x000ea400000e0000 */
[----:B--2---:R-:W-:Y:S01]  /*00a0*/  R2UR UR8, R0 ;  /* 0x00000000000872ca */ /* 0x004fe200000e0000 */
[----:B-1--4-:R-:W-:-:S14]  /*00b0*/  BRA.U UP0, `(.L_x_0) ;  /* 0x00000001002c7547 */ /* 0x012fdc000b800000 */
[----:B------:R-:W1:Y:S02]  /*00c0*/  LDCU.64 UR6, c[0x0][0x888] ;  /* 0x00011100ff0677ac */ /* 0x000e640008000a00 */
[----:B-1----:R-:W-:-:S04]  /*00d0*/  UISETP.NE.U32.AND UP0, UPT, UR6, URZ, UPT ;  /* 0x000000ff0600728c */ /* 0x002fc8000bf05070 */
[----:B------:R-:W-:-:S09]  /*00e0*/  UISETP.NE.AND.EX UP0, UPT, UR7, URZ, UPT, UP0 ;  /* 0x000000ff0700728c */ /* 0x000fd2000bf05300 */
[----:B------:R-:W-:Y:S05]  /*00f0*/  BRA.U !UP0, `(.L_x_1) ;  /* 0x0000000108107547 */ /* 0x000fea000b800000 */
[----:B------:R-:W1:Y:S02]  /*0100*/  LDC.64 R2, c[0x0][0x888] ;  /* 0x00022200ff027b82 */ /* 0x000e640000000a00 */
[----:B-1----:R1:W5:Y:S01]  /*0110*/  LDG.E R35, desc[UR40][R2.64] ;  /* 0x0000002802237981 */ /* 0x002362000c1e1900 */
[----:B------:R-:W-:Y:S01]  /*0120*/  HFMA2 R70, -RZ, RZ, 0, 5.9604644775390625e-08 ;  /* 0x00000001ff467431 */ /* 0x000fe200000001ff */
[----:B------:R-:W-:Y:S05]  /*0130*/  BRA `(.L_x_0) ;  /* 0x00000000000c7947 */ /* 0x000fea0003800000 */
.L_x_1:
[----:B------:R-:W1:Y:S01]  /*0140*/  LDCU UR6, c[0x0][0x880] ;  /* 0x00011000ff0677ac */ /* 0x000e620008000800 */
[----:B------:R-:W-:Y:S01]  /*0150*/  HFMA2 R70, -RZ, RZ, 0, 5.9604644775390625e-08 ;  /* 0x00000001ff467431 */ /* 0x000fe200000001ff */
[----:B-1----:R-:W-:-:S07]  /*0160*/  MOV R35, UR6 ;  /* 0x0000000600237c02 */ /* 0x002fce0008000f00 */
.L_x_0:
[----:B------:R-:W2:Y:S02]  /*0170*/  LDCU.64 UR6, c[0x0][0x8b0] ;  /* 0x00011600ff0677ac */ /* 0x000ea40008000a00 */
[----:B--2---:R-:W-:-:S04]  /*0180*/  UISETP.NE.U32.AND UP0, UPT, UR6, URZ, UPT ;  /* 0x000000ff0600728c */ /* 0x004fc8000bf05070 */
[----:B------:R-:W-:-:S09]  /*0190*/  UISETP.NE.AND.EX UP0, UPT, UR7, URZ, UPT, UP0 ;  /* 0x000000ff0700728c */ /* 0x000fd2000bf05300 */
[----:B------:R-:W-:Y:S05]  /*01a0*/  BRA.U UP0, `(.L_x_2) ;  /* 0x0000000100247547 */ /* 0x000fea000b800000 */
[----:B------:R-:W2:Y:S02]  /*01b0*/  LDCU.64 UR6, c[0x0][0x8a8] ;  /* 0x00011500ff0677ac */ /* 0x000ea40008000a00 */
[----:B--2---:R-:W-:-:S04]  /*01c0*/  UISETP.NE.U32.AND UP0, UPT, UR6, URZ, UPT ;  /* 0x000000ff0600728c */ /* 0x004fc8000bf05070 */
[----:B------:R-:W-:-:S09]  /*01d0*/  UISETP.NE.AND.EX UP0, UPT, UR7, URZ, UPT, UP0 ;  /* 0x000000ff0700728c */ /* 0x000fd2000bf05300 */
[----:B------:R-:W-:Y:S05]  /*01e0*/  BRA.U !UP0, `(.L_x_3) ;  /* 0x00000001080c7547 */ /* 0x000fea000b800000 */
[----:B------:R-:W2:Y:S02]  /*01f0*/  LDC.64 R32, c[0x0][0x8a8] ;  /* 0x00022a00ff207b82 */ /* 0x000ea40000000a00 */
[----:B--2---:R2:W5:Y:S01]  /*0200*/  LDG.E R32, desc[UR40][R32.64] ;  /* 0x0000002820207981 */ /* 0x004562000c1e1900 */
[----:B------:R-:W-:Y:S05]  /*0210*/  BRA `(.L_x_2) ;  /* 0x0000000000087947 */ /* 0x000fea0003800000 */
.L_x_3:
[----:B------:R-:W2:Y:S02]  /*0220*/  LDCU UR6, c[0x0][0x8a0] ;  /* 0x00011400ff0677ac */ /* 0x000ea40008000800 */
[----:B--2---:R-:W-:Y:S02]  /*0230*/  MOV R32, UR6 ;  /* 0x0000000600207c02 */ /* 0x004fe40008000f00 */
.L_x_2:
[----:B------:R-:W-:Y:S01]  /*0240*/  IMAD.U32 R0, RZ, RZ, UR8 ;  /* 0x00000008ff007e24 */ /* 0x000fe2000f8e00ff */
[----:B------:R-:W-:Y:S04]  /*0250*/  BSSY.RECONVERGENT B0, `(.L_x_4) ;  /* 0x000000c000007945 */ /* 0x000fe80003800200 */
[C---:B------:R-:W-:Y:S02]  /*0260*/  ISETP.NE.OR P1, PT, R0.reuse, 0x1, !P5 ;  /* 0x000000010000780c */ /* 0x040fe40006f25670 */
[----:B------:R-:W-:-:S11]  /*0270*/  ISETP.NE.OR P0, PT, R0, 0x3, !P5 ;  /* 0x000000030000780c */ /* 0x000fd60006f05670 */
[----:B------:R-:W-:Y:S05]  /*0280*/  @P1 BRA `(.L_x_5) ;  /* 0x0000000000201947 */ /* 0x000fea0003800000 */
[----:B------:R-:W3:Y:S02]  /*0290*/  LDCU.64 UR6, c[0x0][0x348] ;  /* 0x00006900ff0677ac */ /* 0x000ee40008000a00 */
[----:B---3--:R-:W-:Y:S02]  /*02a0*/  UIADD3 UR10, UP1, UPT, UR6, 0x80, URZ ;  /* 0x00000080060a7890 */ /* 0x008fe4000ff3e0ff */
[----:B------:R-:W-:Y:S02]  /*02b0*/  UIADD3 UR6, UP0, UPT, UR6, 0x180, URZ ;  /* 0x0000018006067890 */ /* 0x000fe4000ff1e0ff */
[----:B------:R-:W-:Y:S02]  /*02c0*/  UIADD3.X UR11, UPT, UPT, URZ, UR7, URZ, UP1, !UPT ;  /* 0x00000007ff0b7290 */ /* 0x000fe40008ffe4ff */
[----:B------:R-:W-:-:S07]  /*02d0*/  UIADD3.X UR7, UPT, UPT, URZ, UR7, URZ, UP0, !UPT ;  /* 0x00000007ff077290 */ /* 0x000fce00087fe4ff */
[----:B------:R3:W-:Y:S02]  /*02e0*/  UTMACCTL.PF [UR10] ;  /* 0x000000000a0079b9 */ /* 0x0007e40008040000 */
[----:B------:R3:W-:Y:S02]  /*02f0*/  UTMACCTL.PF [UR6] ;  /* 0x00000000060079b9 */ /* 0x0007e40008040000 */
[----:B---3--:R-:W-:Y:S01]  /*0300*/  NOP ;  /* 0x0000000000007918 */ /* 0x008fe20000000000 */
.L_x_5:
[----:B------:R-:W-:Y:S05]  /*0310*/  BSYNC.RECONVERGENT B0 ;  /* 0x0000000000007941 */ /* 0x000fea0003800200 */
.L_x_4:
[----:B------:R-:W-:Y:S04]  /*0320*/  BSSY.RECONVERGENT B0, `(.L_x_6) ;  /* 0x000000a000007945 */ /* 0x000fe80003800200 */
        /* <DEDUP_REMOVED lines=9> */
.L_x_7:
[----:B------:R-:W-:Y:S05]  /*03c0*/  BSYNC.RECONVERGENT B0 ;  /* 0x0000000000007941 */ /* 0x000fea0003800200 */
.L_x_6:
[----:B------:R-:W3:Y:S01]  /*03d0*/  LDCU.64 UR6, c[0x0][0x888] ;  /* 0x00011100ff0677ac */ /* 0x000ee20008000a00 */
[----:B------:R-:W-:Y:S02]  /*03e0*/  UISETP.EQ.U32.AND UP1, UPT, UR4, URZ, UPT ;  /* 0x000000ff0400728c */ /* 0x000fe4000bf22070 */
[----:B------:R-:W-:Y:S02]  /*03f0*/  UPLOP3.LUT UP2, UPT, UPT, UPT, UPT, 0x80, 0x8 ;  /* 0x000000000008789c */ /* 0x000fe40003f4f070 */
[----:B---3--:R-:W-:-:S04]  /*0400*/  UISETP.NE.U32.AND UP0, UPT, UR6, URZ, UPT ;  /* 0x000000ff0600728c */ /* 0x008fc8000bf05070 */
[----:B------:R-:W-:-:S04]  /*0410*/  UISETP.NE.AND.EX UP0, UPT, UR7, URZ, UPT, UP0 ;  /* 0x000000ff0700728c */ /* 0x000fc8000bf05300 */
[----:B------:R-:W-:-:S04]  /*0420*/  UISETP.EQ.OR.EX UP3, UPT, UR5, URZ, !UP0, UP1 ;  /* 0x000000ff0500728c */ /* 0x000fc8000c762710 */
[----:B------:R-:W-:-:S05]  /*0430*/  UP2UR UR45, UPR, URZ, 0x8 ;  /* 0x00000008ff2d7883 */ /* 0x000fca0008000000 */
[----:B------:R-:W-:Y:S07]  /*0440*/  BRA.U !UP3, `(.L_x_8) ;  /* 0x000000010b207547 */ /* 0x000fee000b800000 */
[----:B------:R-:W-:Y:S01]  /*0450*/  UISETP.NE.U32.AND UP2, UPT, UR4, URZ, UPT ;  /* 0x000000ff0400728c */ /* 0x000fe2000bf45070 */
[----:B-----5:R-:W-:Y:S01]  /*0460*/  FSETP.NEU.AND P0, PT, R35, RZ, PT ;  /* 0x000000ff2300720b */ /* 0x020fe20003f0d000 */
[----:B------:R-:W-:Y:S02]  /*0470*/  USEL UR4, URZ, 0xffffffff, UP0 ;  /* 0xffffffffff047887 */ /* 0x000fe40008000000 */
[----:B------:R-:W-:-:S10]  /*0480*/  UISETP.NE.AND.EX UP2, UPT, UR5, URZ, UPT, UP2 ;  /* 0x000000ff0500728c */ /* 0x000fd4000bf45320 */
[----:B------:R-:W-:Y:S01]  /*0490*/  VOTEU.ANY UP1, P0 ;  /* 0x0000000000ff7886 */ /* 0x000fe20000020100 */
[----:B------:R-:W-:-:S04]  /*04a0*/  @!UP2 USEL UR4, URZ, 0xffffffff, UP1 ;  /* 0xffffffffff04a887 */ /* 0x000fc80008800000 */
[----:B------:R-:W-:-:S04]  /*04b0*/  ULOP3.LUT UR4, UR4, 0x1, URZ, 0xc0, !UPT ;  /* 0x0000000104047892 */ /* 0x000fc8000f8ec0ff */
[----:B------:R-:W-:-:S11]  /*04c0*/  UISETP.NE.U32.AND UP2, UPT, UR4, 0x1, UPT ;  /* 0x000000010400788c */ /* 0x000fd6000bf45070 */
.L_x_8:
[----:B-1----:R-:W1:Y:S01]  /*04d0*/  SHFL.IDX PT, R2, R74, RZ, 0x1f ;  /* 0x00001fff4a027589 */ /* 0x002e6200000e0000 */
[----:B------:R-:W-:-:S04]  /*04e0*/  UISETP.NE.AND UP1, UPT, UR8, 0x2, UPT ;  /* 0x000000020800788c */ /* 0x000fc8000bf25270 */
[----:B------:R-:W-:Y:S01]  /*04f0*/  USEL UR6, URZ, 0x1, UP1 ;  /* 0x00000001ff067887 */ /* 0x000fe20008800000 */
[----:B-1----:R-:W-:-:S13]  /*0500*/  ISETP.NE.AND P0, PT, R2, RZ, PT ;  /* 0x000000ff0200720c */ /* 0x002fda0003f05270 */
[----:B------:R-:W-:Y:S05]  /*0510*/  @P0 BRA `(.L_x_9) ;  /* 0x0000000000580947 */ /* 0x000fea0003800000 */
[----:B------:R-:W1:Y:S01]  /*0520*/  S2UR UR5, SR_CgaCtaId ;  /* 0x00000000000579c3 */ /* 0x000e620000008800 */
[----:B------:R-:W-:Y:S01]  /*0530*/  UMOV UR7, 0x400 ;  /* 0x0000040000077882 */ /* 0x000fe20000000000 */
[----:B------:R-:W-:Y:S01]  /*0540*/  UMOV UR4, 0x1 ;  /* 0x0000000100047882 */ /* 0x000fe20000000000 */
[----:B------:R-:W-:Y:S01]  /*0550*/  ELECT P0, URZ, PT ;  /* 0x0000000000ff782f */ /* 0x000fe20003800000 */
[----:B------:R-:W-:-:S04]  /*0560*/  UIADD3 UR10, UPT, UPT, -UR4, 0x100000, URZ ;  /* 0x00100000040a7890 */ /* 0x000fc8000fffe1ff */
[----:B------:R-:W-:Y:S02]  /*0570*/  USHF.L.U32 UR11, UR10, 0xb, URZ ;  /* 0x0000000b0a0b7899 */ /* 0x000fe400080006ff */
[----:B------:R-:W-:Y:S02]  /*0580*/  USHF.L.U32 UR10, UR10, 0x1, URZ ;  /* 0x000000010a0a7899 */ /* 0x000fe400080006ff */
[----:B-1----:R-:W-:Y:S01]  /*0590*/  ULEA UR5, UR5, UR7, 0x18 ;  /* 0x0000000705057291 */ /* 0x002fe2000f8ec0ff */
[----:B------:R-:W1:Y:S11]  /*05a0*/  FENCE.VIEW.ASYNC.S ;  /* 0x00000000000073c6 */ /* 0x000e760000000000 */
[----:B-1----:R1:W3:Y:S01]  /*05b0*/  SYNCS.EXCH.64 URZ, [UR5], UR10 ;  /* 0x0000000a05ff75b2 */ /* 0x0022e20008000100 */
[----:B------:R1:W4:Y:S01]  /*05c0*/  SYNCS.EXCH.64 URZ, [UR5+0x30], UR10 ;  /* 0x0000300a05ff75b2 */ /* 0x0003220008000100 */
[----:B------:R1:W1:Y:S01]  /*05d0*/  SYNCS.EXCH.64 URZ, [UR5+0x8], UR10 ;  /* 0x0000080a05ff75b2 */ /* 0x0002620008000100 */
        /* <DEDUP_REMOVED lines=9> */
[----:B------:R-:W-:Y:S01]  /*0670*/  NOP ;  /* 0x0000000000007918 */ /* 0x000fe20000000000 */
.L_x_9:
[----:B------:R-:W2:Y:S01]  /*0680*/  SHFL.IDX PT, R2, R74, RZ, 0x1f ;  /* 0x00001fff4a027589 */ /* 0x000ea200000e0000 */
[----:B------:R-:W-:Y:S01]  /*0690*/  NOP ;  /* 0x0000000000007918 */ /* 0x000fe20000000000 */
[----:B--2---:R-:W-:-:S13]  /*06a0*/  ISETP.NE.AND P0, PT, R2, 0x1, PT ;  /* 0x000000010200780c */ /* 0x004fda0003f05270 */
[----:B------:R-:W-:Y:S05]  /*06b0*/  @P0 BRA `(.L_x_10) ;  /* 0x0000000000480947 */ /* 0x000fea0003800000 */
[----:B------:R-:W2:Y:S01]  /*06c0*/  S2UR UR7, SR_CgaCtaId ;  /* 0x00000000000779c3 */ /* 0x000ea20000008800 */
[----:B------:R-:W-:Y:S01]  /*06d0*/  UMOV UR9, 0x400 ;  /* 0x0000040000097882 */ /* 0x000fe20000000000 */
[----:B-1----:R-:W-:Y:S01]  /*06e0*/  UMOV UR5, 0x20 ;  /* 0x0000002000057882 */ /* 0x002fe20000000000 */
[----:B------:R-:W-:Y:S01]  /*06f0*/  UMOV UR4, 0x80 ;  /* 0x0000008000047882 */ /* 0x000fe20000000000 */
[----:B------:R-:W-:-:S04]  /*0700*/  UIADD3 UR10, UPT, UPT, -UR5, 0x100000, URZ ;  /* 0x00100000050a7890 */ /* 0x000fc8000fffe1ff */
[----:B------:R-:W-:Y:S02]  /*0710*/  USHF.L.U32 UR11, UR10, 0xb, URZ ;  /* 0x0000000b0a0b7899 */ /* 0x000fe400080006ff */
[----:B------:R-:W-:Y:S02]  /*0720*/  USHF.L.U32 UR10, UR10, 0x1, URZ ;  /* 0x000000010a0a7899 */ /* 0x000fe400080006ff */
[----:B------:R-:W-:-:S04]  /*0730*/  UIADD3 UR4, UPT, UPT, -UR4, 0x100000, URZ ;  /* 0x0010000004047890 */ /* 0x000fc8000fffe1ff */
[----:B------:R-:W-:Y:S02]  /*0740*/  USHF.L.U32 UR5, UR4, 0xb, URZ ;  /* 0x0000000b04057899 */ /* 0x000fe400080006ff */
[----:B------:R-:W-:Y:S01]  /*0750*/  USHF.L.U32 UR4, UR4, 0x1, URZ ;  /* 0x0000000104047899 */ /* 0x000fe200080006ff */
[----:B------:R-:W-:Y:S01]  /*0760*/  ELECT P0, URZ, PT ;  /* 0x0000000000ff782f */ /* 0x000fe20003800000 */
[----:B--2---:R-:W-:Y:S01]  /*0770*/  ULEA UR7, UR7, UR9, 0x18 ;  /* 0x0000000907077291 */ /* 0x004fe2000f8ec0ff */
[----:B------:R-:W1:Y:S11]  /*0780*/  FENCE.VIEW.ASYNC.S ;  /* 0x00000000000073c6 */ /* 0x000e760000000000 */
[----:B-1----:R2:W1:Y:S01]  /*0790*/  SYNCS.EXCH.64 URZ, [UR7+0x60], UR10 ;  /* 0x0000600a07ff75b2 */ /* 0x0024620008000100 */
[----:B------:R2:W1:Y:S01]  /*07a0*/  SYNCS.EXCH.64 URZ, [UR7+0x70], UR4 ;  /* 0x0000700407ff75b2 */ /* 0x0004620008000100 */
[----:B------:R2:W1:Y:S01]  /*07b0*/  SYNCS.EXCH.64 URZ, [UR7+0x68], UR10 ;  /* 0x0000680a07ff75b2 */ /* 0x0004620008000100 */
[----:B------:R2:W1:Y:S02]  /*07c0*/  SYNCS.EXCH.64 URZ, [UR7+0x78], UR4 ;  /* 0x0000780407ff75b2 */ /* 0x0004640008000100 */
[----:B--2---:R-:W-:Y:S01]  /*07d0*/  NOP ;  /* 0x0000000000007918 */ /* 0x004fe20000000000 */
.L_x_10:
[----:B------:R-:W2:Y:S01]  /*07e0*/  SHFL.IDX PT, R2, R74, RZ, 0x1f ;  /* 0x00001fff4a027589 */ /* 0x000ea200000e0000 */
[----:B------:R-:W-:Y:S01]  /*07f0*/  NOP ;  /* 0x0000000000007918 */ /* 0x000fe20000000000 */
[----:B--2---:R-:W-:-:S13]  /*0800*/  ISETP.NE.AND P0, PT, R2, 0x3, PT ;  /* 0x000000030200780c */ /* 0x004fda0003f05270 */
[----:B------:R-:W-:Y:S05]  /*0810*/  @P0 BRA `(.L_x_11) ;  /* 0x0000000000300947 */ /* 0x000fea0003800000 */
[----:B-1----:R-:W1:Y:S01]  /*0820*/  S2UR UR5, SR_CgaCtaId ;  /* 0x00000000000579c3 */ /* 0x002e620000008800 */
        /* <DEDUP_REMOVED lines=8> */
[----:B-1----:R2:W1:Y:S01]  /*08b0*/  SYNCS.EXCH.64 URZ, [UR5+0x80], UR10 ;  /* 0x0000800a05ff75b2 */ /* 0x0024620008000100 */
[----:B------:R2:W1:Y:S02]  /*08c0*/  SYNCS.EXCH.64 URZ, [UR5+0x88], UR10 ;  /* 0x0000880a05ff75b2 */ /* 0x0004640008000100 */
[----:B--2---:R-:W-:Y:S01]  /*08d0*/  NOP ;  /* 0x0000000000007918 */ /* 0x004fe20000000000 */
.L_x_11:
[----:B------:R-:W2:Y:S01]  /*08e0*/  SHFL.IDX PT, R2, R74, RZ, 0x1f ;  /* 0x00001fff4a027589 */ /* 0x000ea200000e0000 */
[----:B------:R-:W-:Y:S01]  /*08f0*/  NOP ;  /* 0x0000000000007918 */ /* 0x000fe20000000000 */
[----:B--2---:R-:W-:-:S13]  /*0900*/  ISETP.NE.AND P0, PT, R2, 0x4, PT ;  /* 0x000000040200780c */ /* 0x004fda0003f05270 */
[----:B------:R-:W-:Y:S05]  /*0910*/  @P0 BRA `(.L_x_12) ;  /* 0x00000000004c0947 */ /* 0x000fea0003800000 */
[----:B-1----:R-:W1:Y:S01]  /*0920*/  S2UR UR5, SR_CgaCtaId ;  /* 0x00000000000579c3 */ /* 0x002e620000008800 */
[----:B------:R-:W-:Y:S01]  /*0930*/  UMOV UR9, 0x100 ;  /* 0x0000010000097882 */ /* 0x000fe20000000000 */
[----:B------:R-:W-:Y:S01]  /*0940*/  UMOV UR7, 0x400 ;  /* 0x0000040000077882 */ /* 0x000fe20000000000 */
[----:B------:R-:W-:Y:S01]  /*0950*/  USEL UR9, UR9, 0xe0, UP2 ;  /* 0x000000e009097887 */ /* 0x000fe20009000000 */
[----:B------:R-:W-:Y:S01]  /*0960*/  UMOV UR4, 0x1 ;  /* 0x0000000100047882 */ /* 0x000fe20000000000 */
[----:B------:R-:W-:Y:S01]  /*0970*/  ELECT P0, URZ, PT ;  /* 0x0000000000ff782f */ /* 0x000fe20003800000 */
[----:B------:R-:W-:-:S04]  /*0980*/  UIADD3 UR10, UPT, UPT, -UR4, 0x100000, URZ ;  /* 0x00100000040a7890 */ /* 0x000fc8000fffe1ff */
[----:B------:R-:W-:Y:S02]  /*0990*/  USHF.L.U32 UR11, UR10, 0xb, URZ ;  /* 0x0000000b0a0b7899 */ /* 0x000fe400080006ff */
[----:B------:R-:W-:Y:S02]  /*09a0*/  USHF.L.U32 UR10, UR10, 0x1, URZ ;  /* 0x000000010a0a7899 */ /* 0x000fe400080006ff */
[----:B------:R-:W-:-:S04]  /*09b0*/  UIADD3 UR12, UPT, UPT, -UR9, 0x100000, URZ ;  /* 0x00100000090c7890 */ /* 0x000fc8000fffe1ff */
[----:B------:R-:W-:Y:S02]  /*09c0*/  USHF.L.U32 UR13, UR12, 0xb, URZ ;  /* 0x0000000b0c0d7899 */ /* 0x000fe400080006ff */
[----:B------:R-:W-:Y:S02]  /*09d0*/  USHF.L.U32 UR12, UR12, 0x1, URZ ;  /* 0x000000010c0c7899 */ /* 0x000fe400080006ff */
[----:B-1----:R-:W-:Y:S01]  /*09e0*/  ULEA UR5, UR5, UR7, 0x18 ;  /* 0x0000000705057291 */ /* 0x002fe2000f8ec0ff */
[----:B------:R-:W1:Y:S11]  /*09f0*/  FENCE.VIEW.ASYNC.S ;  /* 0x00000000000073c6 */ /* 0x000e760000000000 */
[----:B-1----:R2:W1:Y:S01]  /*0a00*/  SYNCS.EXCH.64 URZ, [UR5+0x90], UR10 ;  /* 0x0000900a05ff75b2 */ /* 0x0024620008000100 */
[----:B------:R2:W1:Y:S01]  /*0a10*/  SYNCS.EXCH.64 URZ, [UR5+0xa0], UR12 ;  /* 0x0000a00c05ff75b2 */ /* 0x0004620008000100 */
[----:B------:R2:W1:Y:S01]  /*0a20*/  SYNCS.EXCH.64 URZ, [UR5+0x98], UR10 ;  /* 0x0000980a05ff75b2 */ /* 0x0004620008000100 */
[----:B------:R2:W1:Y:S02]  /*0a30*/  SYNCS.EXCH.64 URZ, [UR5+0xa8], UR12 ;  /* 0x0000a80c05ff75b2 */ /* 0x0004640008000100 */
[----:B--2---:R-:W-:Y:S01]  /*0a40*/  NOP ;  /* 0x0000000000007918 */ /* 0x004fe20000000000 */
.L_x_12:
        /* <DEDUP_REMOVED lines=20> */
[----:B------:R2:W1:Y:S01]  /*0b90*/  SYNCS.EXCH.64 URZ, [UR7+0xd8], UR4 ;  /* 0x0000d80407ff75b2 */ /* 0x0004620008000100 */
[----:B------:R2:W1:Y:S01]  /*0ba0*/  SYNCS.EXCH.64 URZ, [UR7+0xc0], UR10 ;  /* 0x0000c00a07ff75b2 */ /* 0x0004620008000100 */
[----:B------:R2:W1:Y:S01]  /*0bb0*/  SYNCS.EXCH.64 URZ, [UR7+0xe0], UR4 ;  /* 0x0000e00407ff75b2 */ /* 0x0004620008000100 */
[----:B------:R2:W1:Y:S01]  /*0bc0*/  SYNCS.EXCH.64 URZ, [UR7+0xc8], UR10 ;  /* 0x0000c80a07ff75b2 */ /* 0x0004620008000100 */
[----:B------:R2:W1:Y:S02]  /*0bd0*/  SYNCS.EXCH.64 URZ, [UR7+0xe8], UR4 ;  /* 0x0000e80407ff75b2 */ /* 0x0004640008000100 */
[----:B--2---:R-:W-:Y:S01]  /*0be0*/  NOP ;  /* 0x0000000000007918 */ /* 0x004fe20000000000 */
.L_x_13:
        /* <DEDUP_REMOVED lines=18> */
.L_x_14:
[----:B-1----:R-:W1:Y:S01]  /*0d10*/  S2UR UR5, SR_CTAID.X ;  /* 0x00000000000579c3 */ /* 0x002e620000002500 */
[----:B------:R-:W-:-:S05]  /*0d20*/  CS2R.32 R69, SR_CgaSize ;  /* 0x0000000000457805 */ /* 0x000fca0000008a00 */
[----:B------:R-:W-:-:S05]  /*0d30*/  IMAD R69, R69, -0xa0, RZ ;  /* 0xffffff6045457824 */ /* 0x000fca00078e02ff */
[----:B------:R-:W-:-:S14]  /*0d40*/  R2UR UR9, R69 ;  /* 0x00000000450972ca */ /* 0x000fdc00000e0000 */
[----:B------:R-:W2:Y:S01]  /*0d50*/  LDCU UR9, c[0x0][UR9+0x2b0] ;  /* 0x00005600090977ac */ /* 0x000ea20008000800 */
[----:B------:R-:W-:Y:S01]  /*0d60*/  NOP ;  /* 0x0000000000007918 */ /* 0x000fe20000000000 */
[----:B------:R-:W-:-:S05]  /*0d70*/  CS2R.32 R69, SR_CgaSize ;  /* 0x0000000000457805 */ /* 0x000fca0000008a00 */
[----:B------:R-:W-:-:S05]  /*0d80*/  IMAD R69, R69, -0xa0, RZ ;  /* 0xffffff6045457824 */ /* 0x000fca00078e02ff */
[----:B------:R-:W-:-:S14]  /*0d90*/  R2UR UR7, R69 ;  /* 0x00000000450772ca */ /* 0x000fdc00000e0000 */
[----:B------:R-:W3:Y:S01]  /*0da0*/  LDCU UR7, c[0x0][UR7+0x2b4] ;  /* 0x00005680070777ac */ /* 0x000ee20008000800 */
[----:B------:R-:W4:Y:S08]  /*0db0*/  S2UR UR4, SR_CTAID.Y ;  /* 0x00000000000479c3 */ /* 0x000f300000002600 */
[----:B------:R-:W3:Y:S01]  /*0dc0*/  LDC R9, c[0x0][0xb24] ;  /* 0x0002c900ff097b82 */ /* 0x000ee20000000800 */
[----:B-1----:R-:W-:-:S02]  /*0dd0*/  I2FP.F32.U32 R4, UR5 ;  /* 0x0000000500047c45 */ /* 0x002fc40008201000 */
[----:B------:R-:W-:-:S05]  /*0de0*/  CS2R.32 R5, SR_CgaSize ;  /* 0x0000000000057805 */ /* 0x000fca0000008a00 */
[----:B------:R-:W-:-:S06]  /*0df0*/  IMAD R5, R5, -0xa0, RZ ;  /* 0xffffff6005057824 */ /* 0x000fcc00078e02ff */
[----:B------:R-:W1:Y:S01]  /*0e00*/  LDC R5, c[0x0][R5+0x2a0] ;  /* 0x0000a80005057b82 */ /* 0x000e620000000800 */
[----:B------:R-:W-:Y:S01]  /*0e10*/  MOV R69, UR5 ;  /* 0x0000000500457c02 */ /* 0x000fe20008000f00 */
[----:B--2---:R-:W-:Y:S01]  /*0e20*/  FMUL R4, R4, UR9 ;  /* 0x0000000904047c20 */ /* 0x004fe20008400000 */
[----:B----4-:R-:W-:Y:S02]  /*0e30*/  I2FP.F32.U32 R2, UR4 ;  /* 0x0000000400027c45 */ /* 0x010fe40008201000 */
[----:B------:R-:W-:-:S05]  /*0e40*/  CS2R.32 R3, SR_CgaSize ;  /* 0x0000000000037805 */ /* 0x000fca0000008a00 */
[----:B------:R-:W-:-:S06]  /*0e50*/  IMAD R3, R3, -0xa0, RZ ;  /* 0xffffff6003037824 */ /* 0x000fcc00078e02ff */
[----:B------:R-:W2:Y:S01]  /*0e60*/  LDC R3, c[0x0][R3+0x2a4] ;  /* 0x0000a90003037b82 */ /* 0x000ea20000000800 */
[----:B------:R-:W4:Y:S01]  /*0e70*/  F2I.U32.TRUNC.NTZ R68, R4 ;  /* 0x0000000400447305 */ /* 0x000f22000020f000 */
[----:B------:R-:W-:Y:S01]  /*0e80*/  MOV R63, UR4 ;  /* 0x00000004003f7c02 */ /* 0x000fe20008000f00 */
[----:B---3--:R-:W-:-:S05]  /*0e90*/  FMUL R2, R2, UR7 ;  /* 0x0000000702027c20 */ /* 0x008fca0008400000 */
[----:B------:R-:W-:Y:S01]  /*0ea0*/  BAR.SYNC.DEFER_BLOCKING 0x0 ;  /* 0x0000000000007b1d */ /* 0x000fe20000010000 */
[----:B------:R-:W-:-:S05]  /*0eb0*/  ISETP.GE.AND P0, PT, R9, 0x1, PT ;  /* 0x000000010900780c */ /* 0x000fca0003f06270 */
[----:B------:R-:W3:Y:S02]  /*0ec0*/  F2I.U32.TRUNC.NTZ R62, R2 ;  /* 0x00000002003e7305 */ /* 0x000ee4000020f000 */
[----:B------:R-:W2:Y:S01]  /*0ed0*/  S2UR UR36, SR_CTAID.Z ;  /* 0x00000000002479c3 */ /* 0x000ea20000002700 */
[----:B----4-:R-:W-:-:S05]  /*0ee0*/  IADD3 R68, PT, PT, -R68, RZ, RZ ;  /* 0x000000ff44447210 */ /* 0x010fca0007ffe1ff */
[----:B-1----:R-:W-:Y:S01]  /*0ef0*/  IMAD R68, R5, R68, UR5 ;  /* 0x0000000505447e24 */ /* 0x002fe2000f8e0244 */
[----:B---3--:R-:W-:-:S05]  /*0f00*/  IADD3 R62, PT, PT, -R62, RZ, RZ ;  /* 0x000000ff3e3e7210 */ /* 0x008fca0007ffe1ff */
[----:B--2---:R-:W-:Y:S01]  /*0f10*/  IMAD R62, R3, R62, UR4 ;  /* 0x00000004033e7e24 */ /* 0x004fe2000f8e023e */
[----:B------:R-:W-:Y:S06]  /*0f20*/  @!P0 BRA `(.L_x_15) ;  /* 0x0000000000b88947 */ /* 0x000fec0003800000 */
[----:B------:R-:W1:Y:S01]  /*0f30*/  LDC.64 R4, c[0x0][0xb18] ;  /* 0x0002c600ff047b82 */ /* 0x000e620000000a00 */
[----:B------:R-:W-:-:S07]  /*0f40*/  ISETP.NE.AND P0, PT, R9, 0x1, PT ;  /* 0x000000010900780c */ /* 0x000fce0003f05270 */
[----:B------:R-:W2:Y:S08]  /*0f50*/  LDC R10, c[0x0][0xb0c] ;  /* 0x0002c300ff0a7b82 */ /* 0x000eb00000000800 */
[----:B------:R-:W3:Y:S08]  /*0f60*/  LDC R11, c[0x0][0x370] ;  /* 0x0000dc00ff0b7b82 */ /* 0x000ef00000000800 */
[----:B------:R-:W4:Y:S01]  /*0f70*/  LDC R12, c[0x0][0x374] ;  /* 0x0000dd00ff0c7b82 */ /* 0x000f220000000800 */
[----:B-1----:R-:W-:-:S07]  /*0f80*/  ISETP.NE.AND P1, PT, R4, 0x1, PT ;  /* 0x000000010400780c */ /* 0x002fce0003f25270 */
[----:B------:R-:W3:Y:S01]  /*0f90*/  LDC.64 R6, c[0x0][0xb10] ;  /* 0x0002c400ff067b82 */ /* 0x000ee20000000a00 */
[----:B--2---:R-:W-:-:S07]  /*0fa0*/  ISETP.NE.AND P2, PT, R10, 0x1, PT ;  /* 0x000000010a00780c */ /* 0x004fce0003f45270 */
[----:B------:R-:W1:Y:S08]  /*0fb0*/  LDC R8, c[0x0][0xb20] ;  /* 0x0002c800ff087b82 */ /* 0x000e700000000800 */
[----:B------:R-:W2:Y:S01]  /*0fc0*/  LDC.64 R2, c[0x0][0xb28] ;  /* 0x0002ca00ff027b82 */ /* 0x000ea20000000a00 */
[----:B----4-:R-:W-:-:S04]  /*0fd0*/  IMAD.HI.U32 R13, R12, R5, RZ ;  /* 0x000000050c0d7227 */ /* 0x010fc800078e00ff */
[----:B------:R-:W-:-:S04]  /*0fe0*/  IMAD.HI.U32 R5, R63, R5, RZ ;  /* 0x000000053f057227 */ /* 0x000fc800078e00ff */
[----:B---3--:R-:W-:-:S04]  /*0ff0*/  IMAD.HI.U32 R14, R11, R6, RZ ;  /* 0x000000060b0e7227 */ /* 0x008fc800078e00ff */
[----:B------:R-:W-:Y:S01]  /*1000*/  IMAD.HI.U32 R16, R69, R6, RZ ;  /* 0x0000000645107227 */ /* 0x000fe200078e00ff */
[-C--:B------:R-:W-:Y:S02]  /*1010*/  @P2 SHF.R.U32.HI R11, RZ, R7.reuse, R14 ;  /* 0x00000007ff0b2219 */ /* 0x080fe4000001160e */
[-C--:B-1----:R-:W-:Y:S02]  /*1020*/  @P1 SHF.R.U32.HI R12, RZ, R8.reuse, R13 ;  /* 0x00000008ff0c1219 */ /* 0x082fe4000001160d */
[----:B------:R-:W-:Y:S02]  /*1030*/  SHF.R.U32.HI R8, RZ, R8, R5 ;  /* 0x00000008ff087219 */ /* 0x000fe40000011605 */
[----:B------:R-:W-:Y:S02]  /*1040*/  SHF.R.U32.HI R16, RZ, R7, R16 ;  /* 0x00000007ff107219 */ /* 0x000fe40000011610 */
[----:B------:R-:W-:Y:S01]  /*1050*/  SEL R5, R63, R8, !P1 ;  /* 0x000000083f057207 */ /* 0x000fe20004800000 */
[----:B--2---:R-:W-:Y:S01]  /*1060*/  IMAD.HI.U32 R14, R12, R2, RZ ;  /* 0x000000020c0e7227 */ /* 0x004fe200078e00ff */
[----:B------:R-:W-:-:S03]  /*1070*/  SEL R7, R69, R16, !P2 ;  /* 0x0000001045077207 */ /* 0x000fc60005000000 */
[----:B------:R-:W-:Y:S01]  /*1080*/  IMAD.HI.U32 R6, R11, R2, RZ ;  /* 0x000000020b067227 */ /* 0x000fe200078e00ff */
[----:B------:R-:W-:-:S04]  /*1090*/  @P0 SHF.R.U32.HI R12, RZ, R3, R14 ;  /* 0x00000003ff0c0219 */ /* 0x000fc8000001160e */
[----:B------:R-:W-:Y:S01]  /*10a0*/  @P0 SHF.R.U32.HI R11, RZ, R3, R6 ;  /* 0x00000003ff0b0219 */ /* 0x000fe20000011606 */
[----:B------:R-:W-:-:S04]  /*10b0*/  IMAD R12, R12, R9, RZ ;  /* 0x000000090c0c7224 */ /* 0x000fc800078e02ff */
[----:B------:R-:W-:Y:S01]  /*10c0*/  IMAD R6, R11, R9, RZ ;  /* 0x000000090b067224 */ /* 0x000fe200078e02ff */
[----:B------:R-:W-:-:S04]  /*10d0*/  ISETP.GE.AND P1, PT, R5, R12, PT ;  /* 0x0000000c0500720c */ /* 0x000fc80003f26270 */
[----:B------:R-:W-:Y:S01]  /*10e0*/  ISETP.GE.OR P1, PT, R7, R6, P1 ;  /* 0x000000060700720c */ /* 0x000fe20000f26670 */
[----:B------:R-:W-:-:S05]  /*10f0*/  IMAD.HI.U32 R6, R5, R2, RZ ;  /* 0x0000000205067227 */ /* 0x000fca00078e00ff */
[----:B------:R-:W-:-:S04]  /*1100*/  SHF.R.U32.HI R6, RZ, R3, R6 ;  /* 0x00000003ff067219 */ /* 0x000fc80000011606 */
[----:B------:R-:W-:-:S03]  /*1110*/  SEL R6, R5, R6, !P0 ;  /* 0x0000000605067207 */ /* 0x000fc60004000000 */
[----:B------:R-:W-:Y:S01]  /*1120*/  @!P1 IMAD.HI.U32 R8, R7, R2, RZ ;  /* 0x0000000207089227 */ /* 0x000fe200078e00ff */
[----:B------:R-:W-:-:S04]  /*1130*/  IADD3 R2, PT, PT, -R6, RZ, RZ ;  /* 0x000000ff06027210 */ /* 0x000fc80007ffe1ff */
[----:B------:R-:W-:Y:S01]  /*1140*/  @!P1 SHF.R.U32.HI R8, RZ, R3, R8 ;  /* 0x00000003ff089219 */ /* 0x000fe20000011608 */
[----:B------:R-:W-:-:S03]  /*1150*/  IMAD R2, R9, R2, R5 ;  /* 0x0000000209027224 */ /* 0x000fc600078e0205 */
[----:B------:R-:W-:Y:S02]  /*1160*/  @!P1 SEL R3, R7, R8, !P0 ;  /* 0x0000000807039207 */ /* 0x000fe40004000000 */
[----:B------:R-:W-:-:S03]  /*1170*/  IADD3 R8, PT, PT, -R5, RZ, RZ ;  /* 0x000000ff05087210 */ /* 0x000fc60007ffe1ff */
[--C-:B------:R-:W-:Y:S02]  /*1180*/  @!P1 IMAD.IADD R6, R6, 0x1, -R3.reuse ;  /* 0x0000000106069824 */ /* 0x100fe400078e0a03 */
[----:B------:R-:W-:Y:S01]  /*1190*/  @!P1 IMAD R3, R2, R11, R3 ;  /* 0x0000000b02039224 */ /* 0x000fe200078e0203 */
[----:B------:R-:W-:Y:S01]  /*11a0*/  IADD3 R2, PT, PT, -R7, RZ, RZ ;  /* 0x000000ff07027210 */ /* 0x000fe20007ffe1ff */
[----:B------:R-:W-:Y:S02]  /*11b0*/  @!P1 IMAD R5, R6, R9, R7 ;  /* 0x0000000906059224 */ /* 0x000fe400078e0207 */
[----:B------:R-:W-:Y:S02]  /*11c0*/  IMAD R8, R4, R8, R63 ;  /* 0x0000000804087224 */ /* 0x000fe400078e023f */
[----:B------:R-:W-:Y:S02]  /*11d0*/  @!P1 IMAD.MOV.U32 R7, RZ, RZ, R3 ;  /* 0x000000ffff079224 */ /* 0x000fe400078e0003 */
[----:B------:R-:W-:-:S02]  /*11e0*/  IMAD R2, R10, R2, R69 ;  /* 0x000000020a027224 */ /* 0x000fc400078e0245 */
[----:B------:R-:W-:Y:S02]  /*11f0*/  IMAD R63, R5, R4, R8 ;  /* 0x00000004053f7224 */ /* 0x000fe400078e0208 */
[----:B------:R-:W-:Y:S02]  /*1200*/  IMAD R69, R7, R10, R2 ;  /* 0x0000000a07457224 */ /* 0x000fe400078e0202 */
.L_x_15:
[----:B------:R-:W1:Y:S01]  /*1210*/  LDCU UR4, c[0x0][0xb30] ;  /* 0x00016600ff0477ac */ /* 0x000e620008000800 */
[----:B------:R-:W2:Y:S08]  /*1220*/  S2UR UR37, SR_CgaCtaId ;  /* 0x00000000002579c3 */ /* 0x000eb00000008800 */
[----:B------:R-:W3:Y:S01]  /*1230*/  LDC R26, c[0x0][0xb24] ;  /* 0x0002c900ff1a7b82 */ /* 0x000ee20000000800 */
[----:B-1----:R-:W-:-:S09]  /*1240*/  UISETP.NE.AND UP1, UPT, UR4, 0x1, UPT ;  /* 0x000000010400788c */ /* 0x002fd2000bf25270 */
[----:B--2---:R-:W-:Y:S05]  /*1250*/  BRA.U UP1, `(.L_x_16) ;  /* 0x0000000101407547 */ /* 0x004fea000b800000 */
[----:B------:R-:W1:Y:S08]  /*1260*/  LDC.64 R4, c[0x0][0xb10] ;  /* 0x0002c400ff047b82 */ /* 0x000e700000000a00 */
[----:B------:R-:W2:Y:S08]  /*1270*/  LDC.64 R2, c[0x0][0xb18] ;  /* 0x0002c600ff027b82 */ /* 0x000eb00000000a00 */
[----:B------:R-:W4:Y:S08]  /*1280*/  LDC R6, c[0x0][0xb20] ;  /* 0x0002c800ff067b82 */ /* 0x000f300000000800 */
[----:B------:R-:W3:Y:S01]  /*1290*/  LDC R8, c[0x0][0xb0c] ;  /* 0x0002c300ff087b82 */ /* 0x000ee20000000800 */
[----:B-1----:R-:W-:-:S05]  /*12a0*/  IMAD.HI.U32 R4, R69, R4, RZ ;  /* 0x0000000445047227 */ /* 0x002fca00078e00ff */
[----:B------:R-:W-:Y:S01]  /*12b0*/  SHF.R.U32.HI R4, RZ, R5, R4 ;  /* 0x00000005ff047219 */ /* 0x000fe20000011604 */
[----:B--2---:R-:W-:Y:S01]  /*12c0*/  IMAD.HI.U32 R3, R63, R3, RZ ;  /* 0x000000033f037227 */ /* 0x004fe200078e00ff */
[----:B------:R-:W-:-:S04]  /*12d0*/  ISETP.NE.AND P0, PT, R2, 0x1, PT ;  /* 0x000000010200780c */ /* 0x000fc80003f05270 */
[----:B----4-:R-:W-:-:S04]  /*12e0*/  SHF.R.U32.HI R6, RZ, R6, R3 ;  /* 0x00000006ff067219 */ /* 0x010fc80000011603 */
[----:B------:R-:W-:Y:S02]  /*12f0*/  SEL R3, R63, R6, !P0 ;  /* 0x000000063f037207 */ /* 0x000fe40004000000 */
[----:B---3--:R-:W-:-:S04]  /*1300*/  ISETP.NE.AND P1, PT, R8, 0x1, PT ;  /* 0x000000010800780c */ /* 0x008fc80003f25270 */
[----:B------:R-:W-:-:S05]  /*1310*/  SEL R4, R69, R4, !P1 ;  /* 0x0000000445047207 */ /* 0x000fca0004800000 */
[----:B------:R-:W-:Y:S02]  /*1320*/  IMAD.IADD R5, R3, 0x1, -R4 ;  /* 0x0000000103057824 */ /* 0x000fe400078e0a04 */
[----:B------:R-:W-:Y:S02]  /*1330*/  IMAD.IADD R3, R4, 0x1, -R3 ;  /* 0x0000000104037824 */ /* 0x000fe400078e0a03 */
[----:B------:R-:W-:Y:S02]  /*1340*/  IMAD R69, R5, R8, R69 ;  /* 0x0000000805457224 */ /* 0x000fe400078e0245 */
[----:B------:R-:W-:-:S07]  /*1350*/  IMAD R63, R3, R2, R63 ;  /* 0x00000002033f7224 */ /* 0x000fce00078e023f */
.L_x_16:
[----:B------:R-:W-:Y:S01]  /*1360*/  BAR.SYNC.DEFER_BLOCKING 0x0 ;  /* 0x0000000000007b1d */ /* 0x000fe20000010000 */
[----:B------:R-:W-:Y:S01]  /*1370*/  UISETP.NE.AND UP1, UPT, UR8, 0x2, UPT ;  /* 0x000000020800788c */ /* 0x000fe2000bf25270 */
[----:B------:R-:W-:Y:S02]  /*1380*/  ISETP.NE.OR P5, PT, R0, 0x2, !P5 ;  /* 0x000000020000780c */ /* 0x000fe40006fa5670 */
[----:B------:R-:W-:-:S06]  /*1390*/  LOP3.LUT R2, R87, 0x1f, RZ, 0xc0, !PT ;  /* 0x0000001f57027812 */ /* 0x000fcc00078ec0ff */
[----:B------:R-:W-:Y:S05]  /*13a0*/  BRA.U UP1, `(.L_x_17) ;  /* 0x0000001501007547 */ /* 0x000fea000b800000 */
[----:B------:R-:W1:Y:S01]  /*13b0*/  LDCU UR13, c[0x0][0x38c] ;  /* 0x00007180ff0d77ac */ /* 0x000e620008000800 */
[----:B------:R-:W2:Y:S01]  /*13c0*/  LDC R9, c[0x0][0x370] ;  /* 0x0000dc00ff097b82 */ /* 0x000ea20000000800 */
[----:B------:R-:W-:Y:S01]  /*13d0*/  PLOP3.LUT P1, PT, PT, PT, UP2, 0x80, 0x8 ;  /* 0x000000000008781c */ /* 0x000fe20003f2f028 */
[----:B------:R-:W-:Y:S01]  /*13e0*/  HFMA2 R12, -RZ, RZ, 0, 0 ;  /* 0x00000000ff0c7431 */ /* 0x000fe200000001ff */
[----:B------:R-:W-:Y:S01]  /*13f0*/  ISETP.EQ.OR P4, PT, R2, RZ, P5 ;  /* 0x000000ff0200720c */ /* 0x000fe20002f82670 */
[----:B------:R-:W-:Y:S01]  /*1400*/  IMAD.MOV.U32 R15, RZ, RZ, 0x1 ;  /* 0x00000001ff0f7424 */ /* 0x000fe200078e00ff */
[----:B------:R-:W-:Y:S01]  /*1410*/  PLOP3.LUT P1, PT, P1, PT, PT, 0x8, 0x80 ;  /* 0x000000000080781c */ /* 0x000fe20000f2e170 */
[----:B------:R-:W-:Y:S01]  /*1420*/  IMAD.MOV.U32 R14, RZ, RZ, RZ ;  /* 0x000000ffff0e7224 */ /* 0x000fe200078e00ff */
[----:B------:R-:W-:Y:S01]  /*1430*/  MOV R8, 0x1 ;  /* 0x0000000100087802 */ /* 0x000fe20000000f00 */
[----:B------:R-:W4:Y:S01]  /*1440*/  LDC R0, c[0x0][0x374] ;  /* 0x0000dd00ff007b82 */ /* 0x000f220000000800 */
[----:B------:R-:W-:Y:S01]  /*1450*/  IMAD.MOV.U32 R10, RZ, RZ, RZ ;  /* 0x000000ffff0a7224 */ /* 0x000fe200078e00ff */
[----:B------:R-:W2:Y:S01]  /*1460*/  LDCU.64 UR22, c[0x0][0x348] ;  /* 0x00006900ff1677ac */ /* 0x000ea20008000a00 */
[----:B------:R-:W-:Y:S01]  /*1470*/  UMOV UR6, URZ ;  /* 0x000000ff00067c82 */ /* 0x000fe20008000000 */
[----:B-1----:R-:W-:-:S04]  /*1480*/  UIADD3 UR5, UPT, UPT, UR13, 0x7f, URZ ;  /* 0x0000007f0d057890 */ /* 0x002fc8000fffe0ff */
[----:B------:R-:W-:-:S04]  /*1490*/  USHF.R.S32.HI UR4, URZ, 0x1f, UR5 ;  /* 0x0000001fff047899 */ /* 0x000fc80008011405 */
[----:B------:R-:W-:-:S04]  /*14a0*/  ULEA.HI UR4, UR4, UR5, URZ, 0x7 ;  /* 0x0000000504047291 */ /* 0x000fc8000f8f38ff */
[----:B------:R-:W-:Y:S02]  /*14b0*/  USHF.R.S32.HI UR15, URZ, 0x7, UR4 ;  /* 0x00000007ff0f7899 */ /* 0x000fe40008011404 */
[----:B------:R-:W-:Y:S02]  /*14c0*/  UIADD3 UR4, UPT, UPT, UR13, -0x1, URZ ;  /* 0xffffffff0d047890 */ /* 0x000fe4000fffe0ff */
[----:B------:R-:W-:Y:S02]  /*14d0*/  UISETP.LT.U32.AND UP0, UPT, UR15, 0x6, UPT ;  /* 0x000000060f00788c */ /* 0x000fe4000bf01070 */
[----:B------:R-:W-:Y:S02]  /*14e0*/  UISETP.GE.U32.AND UP1, UPT, UR4, -0xff, UPT ;  /* 0xffffff010400788c */ /* 0x000fe4000bf26070 */
[----:B------:R-:W-:Y:S02]  /*14f0*/  USEL UR14, UR15, 0x6, UP0 ;  /* 0x000000060f0e7887 */ /* 0x000fe40008000000 */
[----:B------:R-:W-:-:S02]  /*1500*/  UIADD3 UR13, UPT, UPT, UR13, 0xfe, URZ ;  /* 0x000000fe0d0d7890 */ /* 0x000fc4000fffe0ff */
[----:B------:R-:W-:Y:S02]  /*1510*/  UIADD3 UR5, UPT, UPT, UR14, -0x1, URZ ;  /* 0xffffffff0e057890 */ /* 0x000fe4000fffe0ff */
[----:B------:R-:W-:-:S03]  /*1520*/  UIADD3 UR7, UPT, UPT, UR15, -UR14, URZ ;  /* 0x8000000e0f077290 */ /* 0x000fc6000fffe0ff */
[----:B------:R-:W-:-:S04]  /*1530*/  @UP1 UIADD3 UR5, UPT, UPT, UR14, URZ, URZ ;  /* 0x000000ff0e051290 */ /* 0x000fc8000fffe0ff */
[----:B--2---:R-:W-:-:S12]  /*1540*/  UIADD3 UR5, UPT, UPT, UR5, 0x1, URZ ;  /* 0x0000000105057890 */ /* 0x004fd8000fffe0ff */
.L_x_35:
[----:B------:R-:W-:Y:S01]  /*1550*/  UISETP.NE.AND UP0, UPT, UR37, URZ, UPT ;  /* 0x000000ff2500728c */ /* 0x000fe2000bf05270 */
[----:B------:R-:W1:Y:S08]  /*1560*/  S2UR UR37, SR_CgaCtaId ;  /* 0x00000000002579c3 */ /* 0x000e700000008800 */
[----:B------:R-:W-:Y:S05]  /*1570*/  BRA.U UP0, `(.L_x_18) ;  /* 0x0000000100347547 */ /* 0x000fea000b800000 */
[----:B------:R-:W2:Y:S01]  /*1580*/  S2R R2, SR_CgaCtaId ;  /* 0x0000000000027919 */ /* 0x000ea20000008800 */
[----:B------:R-:W-:-:S04]  /*1590*/  MOV R3, 0x400 ;  /* 0x0000040000037802 */ /* 0x000fc80000000f00 */
[----:B--2---:R-:W-:Y:S02]  /*15a0*/  LEA R3, R2, R3, 0x18 ;  /* 0x0000000302037211 */ /* 0x004fe400078ec0ff */
[----:B------:R-:W-:-:S03]  /*15b0*/  SHF.L.U32 R2, R8, 0x1f, RZ ;  /* 0x0000001f08027819 */ /* 0x000fc600000006ff */
[----:B------:R-:W-:-:S04]  /*15c0*/  IMAD R3, R10, 0x8, R3 ;  /* 0x000000080a037824 */ /* 0x000fc800078e0203 */
[----:B------:R-:W2:Y:S02]  /*15d0*/  SYNCS.PHASECHK.TRANS64.TRYWAIT P0, [R3+URZ+0x100], R2 ;  /* 0x00010002030075a7 */ /* 0x000ea400080011ff */
[----:B--2---:R-:W-:Y:S05]  /*15e0*/  @!P0 BRA `(.L_x_19) ;  /* 0x0000004c00888947 */ /* 0x004fea0003800000 */
.L_x_104:
[----:B------:R-:W-:Y:S01]  /*15f0*/  VIADD R10, R10, 0x1 ;  /* 0x000000010a0a7836 */ /* 0x000fe20000000000 */
[----:B------:R2:W-:Y:S04]  /*1600*/  SYNCS.ARRIVE.TRANS64.A1T0 RZ, [R3+URZ+0xf0], RZ ;  /* 0x0000f0ff03ff79a7 */ /* 0x0005e800081000ff */
[----:B------:R-:W-:-:S04]  /*1610*/  ISETP.NE.AND P0, PT, R10, 0x2, PT ;  /* 0x000000020a00780c */ /* 0x000fc80003f05270 */
[----:B------:R-:W-:Y:S02]  /*1620*/  SEL R10, R10, RZ, P0 ;  /* 0x000000ff0a0a7207 */ /* 0x000fe40000000000 */
[----:B--2---:R-:W-:-:S04]  /*1630*/  SEL R3, RZ, 0x1, P0 ;  /* 0x00000001ff037807 */ /* 0x004fc80000000000 */
[----:B------:R-:W-:-:S07]  /*1640*/  LOP3.LUT R8, R8, R3, RZ, 0x3c, !PT ;  /* 0x0000000308087212 */ /* 0x000fce00078e3cff */
.L_x_18:
[----:B------:R-:W-:Y:S01]  /*1650*/  UMOV UR4, 0x400 ;  /* 0x0000040000047882 */ /* 0x000fe20000000000 */
[----:B------:R-:W-:Y:S01]  /*1660*/  SHF.L.U32 R2, R15, 0x1f, RZ ;  /* 0x0000001f0f027819 */ /* 0x000fe200000006ff */
[----:B-1----:R-:W-:Y:S01]  /*1670*/  ULEA UR4, UR37, UR4, 0x18 ;  /* 0x0000000425047291 */ /* 0x002fe2000f8ec0ff */
[----:B------:R-:W-:Y:S01]  /*1680*/  R2UR UR35, R69 ;  /* 0x00000000452372ca */ /* 0x000fe200000e0000 */
[----:B------:R-:W-:Y:S01]  /*1690*/  UISETP.GE.U32.AND UP0, UPT, UR13, 0xff, UPT ;  /* 0x000000ff0d00788c */ /* 0x000fe2000bf06070 */
[----:B------:R-:W-:Y:S01]  /*16a0*/  R2UR UR19, R63 ;  /* 0x000000003f1372ca */ /* 0x000fe200000e0000 */
[----:B------:R-:W-:Y:S01]  /*16b0*/  ULEA UR8, UR6, UR4, 0x3 ;  /* 0x0000000406087291 */ /* 0x000fe2000f8e18ff */
[----:B------:R-:W-:-:S08]  /*16c0*/  UMOV UR29, URZ ;  /* 0x000000ff001d7c82 */ /* 0x000fd00008000000 */
[----:B------:R1:W2:Y:S01]  /*16d0*/  SYNCS.PHASECHK.TRANS64.TRYWAIT P0, [UR8+0x30], R2 ;  /* 0x00003002ff0075a7 */ /* 0x0002a20008001108 */
[----:B------:R-:W-:Y:S02]  /*16e0*/  USHF.L.U32 UR35, UR35, 0x7, URZ ;  /* 0x0000000723237899 */ /* 0x000fe400080006ff */
[----:B------:R-:W-:Y:S01]  /*16f0*/  USHF.L.U32 UR19, UR19, 0x4, URZ ;  /* 0x0000000413137899 */ /* 0x000fe200080006ff */
[----:B------:R-:W-:Y:S11]  /*1700*/  BRA.U !UP0, `(.L_x_20) ;  /* 0x0000000108d87547 */ /* 0x000ff6000b800000 */
[----:B------:R-:W-:Y:S01]  /*1710*/  UMOV UR21, URZ ;  /* 0x000000ff00157c82 */ /* 0x000fe20008000000 */
[----:B------:R-:W-:-:S05]  /*1720*/  UMOV UR42, UR6 ;  /* 0x00000006002a7c82 */ /* 0x000fca0008000000 */
.L_x_25:
[----:B-1----:R-:W-:Y:S01]  /*1730*/  ULEA UR33, UR42, UR4, 0x3 ;  /* 0x000000042a217291 */ /* 0x002fe2000f8e18ff */
[----:B--2---:R-:W-:Y:S01]  /*1740*/  @!P5 MOV R3, 0x9000 ;  /* 0x000090000003d802 */ /* 0x004fe20000000f00 */
[----:B--2---:R-:W-:Y:S10]  /*1750*/  @P0 BRA `(.L_x_21) ;  /* 0x00000000000c0947 */ /* 0x004ff40003800000 */
[----:B------:R-:W-:-:S04]  /*1760*/  SHF.L.U32 R5, R15, 0x1f, RZ ;  /* 0x0000001f0f057819 */ /* 0x000fc800000006ff */
[----:B------:R-:W2:Y:S02]  /*1770*/  SYNCS.PHASECHK.TRANS64.TRYWAIT P0, [UR33+0x30], R5 ;  /* 0x00003005ff0075a7 */ /* 0x000ea40008001121 */
[----:B--2---:R-:W-:Y:S05]  /*1780*/  @!P0 BRA `(.L_x_22) ;  /* 0x0000004c00348947 */ /* 0x004fea0003800000 */
.L_x_21:
[----:B------:R2:W-:Y:S01]  /*1790*/  @!P5 SYNCS.ARRIVE.TRANS64 RZ, [UR33], R3 ;  /* 0x00000003ffffd9a7 */ /* 0x0005e20008000021 */
[----:B------:R-:W-:Y:S04]  /*17a0*/  BSSY.RECONVERGENT B0, `(.L_x_23) ;  /* 0x0000003000007945 */ /* 0x000fe80003800200 */
[----:B------:R-:W-:Y:S05]  /*17b0*/  @P4 BRA `(.L_x_24) ;  /* 0x0000000000044947 */ /* 0x000fea0003800000 */
[----:B------:R-:W-:Y:S05]  /*17c0*/  BPT.TRAP 0x1 ;  /* 0x000000040000795c */ /* 0x000fea0000300000 */
.L_x_24:
[----:B------:R-:W-:Y:S05]  /*17d0*/  BSYNC.RECONVERGENT B0 ;  /* 0x0000000000007941 */ /* 0x000fea0003800200 */
.L_x_23:
[----:B------:R-:W-:Y:S02]  /*17e0*/  UIADD3 UR6, UPT, UPT, UR42, 0x1, URZ ;  /* 0x000000012a067890 */ /* 0x000fe4000fffe0ff */
[----:B------:R-:W-:Y:S02]  /*17f0*/  ULEA UR24, UR42, UR4, 0xf ;  /* 0x000000042a187291 */ /* 0x000fe4000f8e78ff */
[----:B------:R-:W-:Y:S02]  /*1800*/  UISETP.NE.AND UP0, UPT, UR6, 0x6, UPT ;  /* 0x000000060600788c */ /* 0x000fe4000bf05270 */
[----:B------:R-:W-:Y:S02]  /*1810*/  UIADD3 UR40, UP1, UPT, UR22, 0x80, URZ ;  /* 0x0000008016287890 */ /* 0x000fe4000ff3e0ff */
[----:B------:R-:W-:Y:S02]  /*1820*/  USEL UR9, URZ, 0x1, UP0 ;  /* 0x00000001ff097887 */ /* 0x000fe40008000000 */
[----:B------:R-:W-:-:S02]  /*1830*/  USEL UR6, UR6, URZ, UP0 ;  /* 0x000000ff06067287 */ /* 0x000fc40008000000 */
[----:B------:R-:W-:Y:S02]  /*1840*/  USHF.L.U32 UR34, UR21, 0x7, URZ ;  /* 0x0000000715227899 */ /* 0x000fe400080006ff */
[----:B------:R-:W-:Y:S01]  /*1850*/  ULEA UR8, UR6, UR4, 0x3 ;  /* 0x0000000406087291 */ /* 0x000fe2000f8e18ff */
[----:B------:R-:W-:Y:S01]  /*1860*/  LOP3.LUT R15, R15, UR9, RZ, 0x3c, !PT ;  /* 0x000000090f0f7c12 */ /* 0x000fe2000f8e3cff */
[----:B------:R-:W-:Y:S02]  /*1870*/  UIADD3 UR38, UP0, UPT, UR22, 0x180, URZ ;  /* 0x0000018016267890 */ /* 0x000fe4000ff1e0ff */
[----:B------:R-:W-:Y:S01]  /*1880*/  UIADD3.X UR41, UPT, UPT, URZ, UR23, URZ, UP1, !UPT ;  /* 0x00000017ff297290 */ /* 0x000fe20008ffe4ff */
[----:B-1----:R-:W-:Y:S01]  /*1890*/  SHF.L.U32 R2, R15, 0x1f, RZ ;  /* 0x0000001f0f027819 */ /* 0x002fe200000006ff */
[----:B------:R-:W-:Y:S02]  /*18a0*/  UIADD3 UR32, UPT, UPT, UR24, 0x2300, URZ ;  /* 0x0000230018207890 */ /* 0x000fe4000fffe0ff */
[----:B------:R-:W-:Y:S01]  /*18b0*/  UIADD3 UR26, UPT, UPT, UR34, 0x40, URZ ;  /* 0x00000040221a7890 */ /* 0x000fe2000fffe0ff */
[----:B------:R1:W1:Y:S01]  /*18c0*/  SYNCS.PHASECHK.TRANS64.TRYWAIT P0, [UR8+0x30], R2 ;  /* 0x00003002ff0075a7 */ /* 0x0002620008001108 */
[----:B------:R-:W-:-:S02]  /*18d0*/  ULEA UR8, UR42, UR4, 0xc ;  /* 0x000000042a087291 */ /* 0x000fc4000f8e60ff */
[----:B------:R-:W-:Y:S02]  /*18e0*/  UIADD3 UR24, UPT, UPT, UR24, 0x6300, URZ ;  /* 0x0000630018187890 */ /* 0x000fe4000fffe0ff */
[----:B------:R-:W-:Y:S02]  /*18f0*/  UIADD3.X UR39, UPT, UPT, URZ, UR23, URZ, UP0, !UPT ;  /* 0x00000017ff277290 */ /* 0x000fe400087fe4ff */
[----:B------:R-:W-:Y:S02]  /*1900*/  UIADD3 UR16, UPT, UPT, UR8, 0x32300, URZ ;  /* 0x0003230008107890 */ /* 0x000fe4000fffe0ff */
[----:B------:R-:W-:Y:S01]  /*1910*/  UIADD3 UR8, UPT, UPT, UR8, 0x32b00, URZ ;  /* 0x00032b0008087890 */ /* 0x000fe2000fffe0ff */
[----:B------:R-:W-:Y:S01]  /*1920*/  UMOV UR30, 0x0 ;  /* 0x00000000001e7882 */ /* 0x000fe20000000000 */
[----:B------:R-:W-:Y:S01]  /*1930*/  UMOV UR31, 0x10000000 ;  /* 0x10000000001f7882 */ /* 0x000fe20000000000 */
[----:B------:R-:W-:Y:S01]  /*1940*/  UMOV UR25, UR33 ;  /* 0x0000002100197c82 */ /* 0x000fe20008000000 */
[----:B------:R-:W-:Y:S01]  /*1950*/  UMOV UR27, UR35 ;  /* 0x00000023001b7c82 */ /* 0x000fe20008000000 */
[----:B------:R-:W-:Y:S01]  /*1960*/  UMOV UR28, UR36 ;  /* 0x00000024001c7c82 */ /* 0x000fe20008000000 */
[----:B------:R-:W-:Y:S01]  /*1970*/  UMOV UR17, UR33 ;  /* 0x0000002100117c82 */ /* 0x000fe20008000000 */
[----:B------:R-:W-:Y:S01]  /*1980*/  UMOV UR20, UR36 ;  /* 0x0000002400147c82 */ /* 0x000fe20008000000 */
[----:B------:R-:W-:Y:S01]  /*1990*/  UMOV UR18, UR34 ;  /* 0x0000002200127c82 */ /* 0x000fe20008000000 */
[----:B------:R1:W-:Y:S01]  /*19a0*/  UTMALDG.3D [UR32], [UR40], desc[UR30] ;  /* 0x00001e20280075b4 */ /* 0x0003e20008011000 */
[----:B------:R-:W-:Y:S01]  /*19b0*/  UMOV UR11, UR19 ;  /* 0x00000013000b7c82 */ /* 0x000fe20008000000 */
[----:B------:R-:W-:Y:S01]  /*19c0*/  UMOV UR12, UR36 ;  /* 0x00000024000c7c82 */ /* 0x000fe20008000000 */
[----:B------:R-:W-:Y:S01]  /*19d0*/  UMOV UR9, UR33 ;  /* 0x0000002100097c82 */ /* 0x000fe20008000000 */
[----:B------:R-:W-:Y:S01]  /*19e0*/  UMOV UR10, UR26 ;  /* 0x0000001a000a7c82 */ /* 0x000fe20008000000 */
[----:B------:R-:W-:Y:S01]  /*19f0*/  UIADD3 UR21, UPT, UPT, UR21, 0x1, URZ ;  /* 0x0000000115157890 */ /* 0x000fe2000fffe0ff */
[----:B------:R-:W-:Y:S01]  /*1a00*/  UMOV UR29, UR5 ;  /* 0x00000005001d7c82 */ /* 0x000fe20008000000 */
[----:B------:R1:W-:Y:S02]  /*1a10*/  UTMALDG.3D [UR24], [UR40], desc[UR30] ;  /* 0x00001e18280075b4 */ /* 0x0003e40008011000 */
[----:B------:R-:W-:Y:S01]  /*1a20*/  UISETP.NE.AND UP0, UPT, UR21, UR5, UPT ;  /* 0x000000051500728c */ /* 0x000fe2000bf05270 */
[----:B------:R-:W-:Y:S01]  /*1a30*/  UMOV UR42, UR6 ;  /* 0x00000006002a7c82 */ /* 0x000fe20008000000 */
[----:B------:R1:W-:Y:S01]  /*1a40*/  UTMALDG.3D [UR16], [UR38], desc[UR30] ;  /* 0x00001e10260075b4 */ /* 0x0003e20008011000 */
[----:B------:R1:W-:Y:S06]  /*1a50*/  UTMALDG.3D [UR8], [UR38], desc[UR30] ;  /* 0x00001e08260075b4 */ /* 0x0003ec0008011000 */
[----:B------:R-:W-:Y:S05]  /*1a60*/  BRA.U UP0, `(.L_x_25) ;  /* 0xfffffffd00307547 */ /* 0x000fea000b83ffff */
.L_x_20:
[----:B-1----:R-:W-:Y:S01]  /*1a70*/  ULEA UR8, UR6, UR4, 0x3 ;  /* 0x0000000406087291 */ /* 0x002fe2000f8e18ff */
[----:B------:R-:W-:Y:S01]  /*1a80*/  SHF.L.U32 R2, R15, 0x1f, RZ ;  /* 0x0000001f0f027819 */ /* 0x000fe200000006ff */
[----:B------:R-:W-:Y:S01]  /*1a90*/  @!P1 SYNCS.ARRIVE.TRANS64.A1T0 RZ, [UR4+0x88], RZ ;  /* 0x000088ffffff99a7 */ /* 0x000fe20008100004 */
[----:B------:R-:W-:-:S06]  /*1aa0*/  UISETP.GT.AND UP0, UPT, UR15, UR14, UPT ;  /* 0x0000000e0f00728c */ /* 0x000fcc000bf04270 */
[----:B--2---:R1:W2:Y:S03]  /*1ab0*/  SYNCS.PHASECHK.TRANS64.TRYWAIT P0, [UR8+0x30], R2 ;  /* 0x00003002ff0075a7 */ /* 0x0042a60008001108 */
[----:B------:R-:W-:Y:S05]  /*1ac0*/  BRA.U !UP0, `(.L_x_26) ;  /* 0x0000000108d47547 */ /* 0x000fea000b800000 */
[----:B------:R-:W-:Y:S01]  /*1ad0*/  UIADD3 UR21, UPT, UPT, UR7, UR29, URZ ;  /* 0x0000001d07157290 */ /* 0x000fe2000fffe0ff */
[----:B------:R-:W-:-:S11]  /*1ae0*/  UMOV UR42, UR6 ;  /* 0x00000006002a7c82 */ /* 0x000fd60008000000 */
.L_x_31:
[----:B-1----:R-:W-:Y:S01]  /*1af0*/  ULEA UR33, UR42, UR4, 0x3 ;  /* 0x000000042a217291 */ /* 0x002fe2000f8e18ff */
[----:B--2---:R-:W-:Y:S01]  /*1b00*/  @!P5 MOV R3, 0x9000 ;  /* 0x000090000003d802 */ /* 0x004fe20000000f00 */
[----:B--2---:R-:W-:Y:S10]  /*1b10*/  @P0 BRA `(.L_x_27) ;  /* 0x00000000000c0947 */ /* 0x004ff40003800000 */
[----:B------:R-:W-:-:S04]  /*1b20*/  SHF.L.U32 R5, R15, 0x1f, RZ ;  /* 0x0000001f0f057819 */ /* 0x000fc800000006ff */
[----:B------:R-:W2:Y:S02]  /*1b30*/  SYNCS.PHASECHK.TRANS64.TRYWAIT P0, [UR33+0x30], R5 ;  /* 0x00003005ff0075a7 */ /* 0x000ea40008001121 */
[----:B--2---:R-:W-:Y:S05]  /*1b40*/  @!P0 BRA `(.L_x_28) ;  /* 0x00000048005c8947 */ /* 0x004fea0003800000 */
.L_x_27:
[----:B------:R2:W-:Y:S01]  /*1b50*/  @!P5 SYNCS.ARRIVE.TRANS64 RZ, [UR33], R3 ;  /* 0x00000003ffffd9a7 */ /* 0x0005e20008000021 */
[----:B------:R-:W-:Y:S04]  /*1b60*/  BSSY.RECONVERGENT B0, `(.L_x_29) ;  /* 0x0000003000007945 */ /* 0x000fe80003800200 */
[----:B------:R-:W-:Y:S05]  /*1b70*/  @P4 BRA `(.L_x_30) ;  /* 0x0000000000044947 */ /* 0x000fea0003800000 */
[----:B------:R-:W-:Y:S05]  /*1b80*/  BPT.TRAP 0x1 ;  /* 0x000000040000795c */ /* 0x000fea0000300000 */
.L_x_30:
[----:B------:R-:W-:Y:S05]  /*1b90*/  BSYNC.RECONVERGENT B0 ;  /* 0x0000000000007941 */ /* 0x000fea0003800200 */
.L_x_29:
        /* <DEDUP_REMOVED lines=32> */
[----:B------:R-:W-:Y:S01]  /*1da0*/  UMOV UR10, UR26 ;  /* 0x0000001a000a7c82 */ /* 0x000fe20008000000 */
[----:B------:R-:W-:Y:S01]  /*1db0*/  UIADD3 UR29, UPT, UPT, UR29, 0x1, URZ ;  /* 0x000000011d1d7890 */ /* 0x000fe2000fffe0ff */
[----:B------:R1:W-:Y:S01]  /*1dc0*/  UTMALDG.3D [UR24], [UR40], desc[UR30] ;  /* 0x00001e18280075b4 */ /* 0x0003e20008011000 */
[----:B------:R-:W-:-:S02]  /*1dd0*/  UMOV UR42, UR6 ;  /* 0x00000006002a7c82 */ /* 0x000fc40008000000 */
[----:B------:R-:W-:Y:S01]  /*1de0*/  UISETP.NE.AND UP0, UPT, UR29, UR21, UPT ;  /* 0x000000151d00728c */ /* 0x000fe2000bf05270 */
[----:B------:R1:W-:Y:S01]  /*1df0*/  UTMALDG.3D [UR16], [UR38], desc[UR30] ;  /* 0x00001e10260075b4 */ /* 0x0003e20008011000 */
[----:B------:R1:W-:Y:S07]  /*1e00*/  UTMALDG.3D [UR8], [UR38], desc[UR30] ;  /* 0x00001e08260075b4 */ /* 0x0003ee0008011000 */
[----:B------:R-:W-:Y:S05]  /*1e10*/  BRA.U UP0, `(.L_x_31) ;  /* 0xfffffffd00347547 */ /* 0x000fea000b83ffff */
.L_x_26:
[----:B-1----:R-:W-:Y:S01]  /*1e20*/  LEA R2, R14, UR4, 0x3 ;  /* 0x000000040e027c11 */ /* 0x002fe2000f8e18ff */
[----:B------:R-:W-:Y:S01]  /*1e30*/  NOP ;  /* 0x0000000000007918 */ /* 0x000fe20000000000 */
[----:B--2---:R-:W-:Y:S02]  /*1e40*/  SHF.L.U32 R3, R12, 0x1f, RZ ;  /* 0x0000001f0c037819 */ /* 0x004fe400000006ff */
[----:B------:R-:W-:Y:S02]  /*1e50*/  LEA R4, R14, UR4, 0x4 ;  /* 0x000000040e047c11 */ /* 0x000fe4000f8e20ff */
[----:B------:R-:W1:Y:S02]  /*1e60*/  SYNCS.PHASECHK.TRANS64.TRYWAIT P0, [R2+URZ+0x90], R3 ;  /* 0x00009003020075a7 */ /* 0x000e6400080011ff */
[----:B-1----:R-:W-:Y:S05]  /*1e70*/  @!P0 BRA `(.L_x_32) ;  /* 0x0000004400a88947 */ /* 0x002fea0003800000 */
.L_x_107:
[----:B------:R-:W2:Y:S01]  /*1e80*/  LDS.128 R4, [R4+0x120] ;  /* 0x0001200004047984 */ /* 0x000ea20000000c00 */
[----:B---3--:R-:W-:Y:S01]  /*1e90*/  ISETP.GE.AND P0, PT, R26, 0x1, PT ;  /* 0x000000011a00780c */ /* 0x008fe20003f06270 */
[----:B-1----:R-:W-:Y:S01]  /*1ea0*/  VIADD R2, R2, 0xa0 ;  /* 0x000000a002027836 */ /* 0x002fe20000000000 */
[----:B------:R-:W-:Y:S01]  /*1eb0*/  @!PT LDS RZ, [RZ] ;  /* 0x00000000fffff984 */ /* 0x000fe20000000800 */
[----:B------:R-:W-:Y:S01]  /*1ec0*/  @!PT LDS RZ, [RZ] ;  /* 0x00000000fffff984 */ /* 0x000fe20000000800 */
[----:B------:R-:W-:Y:S01]  /*1ed0*/  @!PT LDS RZ, [RZ] ;  /* 0x00000000fffff984 */ /* 0x000fe20000000800 */
[----:B------:R-:W-:Y:S01]  /*1ee0*/  @!PT LDS RZ, [RZ] ;  /* 0x00000000fffff984 */ /* 0x000fe20000000800 */
[----:B------:R1:W-:Y:S06]  /*1ef0*/  MEMBAR.ALL.CTA ;  /* 0x0000000000007992 */ /* 0x0003ec0000008000 */
[----:B-1----:R-:W1:Y:S01]  /*1f00*/  FENCE.VIEW.ASYNC.S ;  /* 0x00000000000073c6 */ /* 0x002e620000000000 */
[----:B------:R-:W-:-:S04]  /*1f10*/  PRMT R2, RZ, 0x654, R2 ;  /* 0x00000654ff027816 */ /* 0x000fc80000000002 */
[----:B-1----:R1:W-:Y:S01]  /*1f20*/  SYNCS.ARRIVE.TRANS64.RED.A1T0 RZ, [R2+URZ], RZ ;  /* 0x000000ff02ff79a7 */ /* 0x0023e200081004ff */
[----:B--2---:R-:W-:-:S13]  /*1f30*/  LOP3.LUT P2, RZ, R6, 0x1, RZ, 0xc0, !PT ;  /* 0x0000000106ff7812 */ /* 0x004fda000784c0ff */
[----:B------:R-:W-:Y:S01]  /*1f40*/  @P2 SHF.R.U32.HI R3, RZ, 0x10, R5 ;  /* 0x00000010ff032819 */ /* 0x000fe20000011605 */
[----:B------:R-:W-:Y:S01]  /*1f50*/  VOTEU.ANY UP0, P2 ;  /* 0x0000000000ff7886 */ /* 0x000fe20001000100 */
[----:B------:R-:W-:Y:S02]  /*1f60*/  @P2 MOV R13, R4 ;  /* 0x00000004000d2202 */ /* 0x000fe40000000f00 */
[----:B------:R-:W-:Y:S02]  /*1f70*/  @P2 R2UR.BROADCAST UR8, R3 ;  /* 0x00000000030822ca */ /* 0x000fe400008e0000 */
[----:B------:R-:W-:-:S11]  /*1f80*/  @P2 LOP3.LUT R11, R5, 0xffff, RZ, 0xc0, !PT ;  /* 0x0000ffff050b2812 */ /* 0x000fd600078ec0ff */
[----:B------:R-:W-:Y:S01]  /*1f90*/  @UP0 UMOV UR36, UR8 ;  /* 0x0000000800240c82 */ /* 0x000fe20008000000 */
[----:B-1----:R-:W-:Y:S05]  /*1fa0*/  @!P0 BRA `(.L_x_33) ;  /* 0x0000000000b88947 */ /* 0x002fea0003800000 */
[----:B------:R-:W4:Y:S01]  /*1fb0*/  LDC.64 R4, c[0x0][0xb18] ;  /* 0x0002c600ff047b82 */ /* 0x000f220000000a00 */
[----:B------:R-:W-:-:S07]  /*1fc0*/  ISETP.NE.AND P3, PT, R26, 0x1, PT ;  /* 0x000000011a00780c */ /* 0x000fce0003f65270 */
[----:B------:R-:W1:Y:S08]  /*1fd0*/  LDC.64 R6, c[0x0][0xb10] ;  /* 0x0002c400ff067b82 */ /* 0x000e700000000a00 */
[----:B------:R-:W2:Y:S08]  /*1fe0*/  LDC R16, c[0x0][0xb20] ;  /* 0x0002c800ff107b82 */ /* 0x000eb00000000800 */
[----:B------:R-:W3:Y:S01]  /*1ff0*/  LDC R18, c[0x0][0xb0c] ;  /* 0x0002c300ff127b82 */ /* 0x000ee20000000800 */
[----:B----4-:R-:W-:Y:S01]  /*2000*/  IMAD.HI.U32 R17, R0, R5, RZ ;  /* 0x0000000500117227 */ /* 0x010fe200078e00ff */
[----:B------:R-:W-:-:S03]  /*2010*/  ISETP.NE.AND P0, PT, R4, 0x1, PT ;  /* 0x000000010400780c */ /* 0x000fc60003f05270 */
[----:B------:R-:W-:-:S03]  /*2020*/  IMAD.HI.U32 R5, R11, R5, RZ ;  /* 0x000000050b057227 */ /* 0x000fc600078e00ff */
[----:B------:R-:W4:Y:S01]  /*2030*/  LDC.64 R2, c[0x0][0xb28] ;  /* 0x0002ca00ff027b82 */ /* 0x000f220000000a00 */
[----:B-1----:R-:W-:-:S04]  /*2040*/  IMAD.HI.U32 R20, R9, R6, RZ ;  /* 0x0000000609147227 */ /* 0x002fc800078e00ff */
[----:B------:R-:W-:Y:S01]  /*2050*/  IMAD.HI.U32 R22, R13, R6, RZ ;  /* 0x000000060d167227 */ /* 0x000fe200078e00ff */
[----:B------:R-:W-:Y:S02]  /*2060*/  SHF.R.U32.HI R20, RZ, R7, R20 ;  /* 0x00000007ff147219 */ /* 0x000fe40000011614 */
[-C--:B--2---:R-:W-:Y:S02]  /*2070*/  SHF.R.U32.HI R17, RZ, R16.reuse, R17 ;  /* 0x00000010ff117219 */ /* 0x084fe40000011611 */
[----:B------:R-:W-:Y:S02]  /*2080*/  SHF.R.U32.HI R16, RZ, R16, R5 ;  /* 0x00000010ff107219 */ /* 0x000fe40000011605 */
[----:B------:R-:W-:Y:S02]  /*2090*/  SEL R17, R0, R17, !P0 ;  /* 0x0000001100117207 */ /* 0x000fe40004000000 */
[----:B------:R-:W-:Y:S02]  /*20a0*/  SHF.R.U32.HI R22, RZ, R7, R22 ;  /* 0x00000007ff167219 */ /* 0x000fe40000011616 */
[----:B---3--:R-:W-:-:S02]  /*20b0*/  ISETP.NE.AND P1, PT, R18, 0x1, PT ;  /* 0x000000011200780c */ /* 0x008fc40003f25270 */
[----:B------:R-:W-:Y:S02]  /*20c0*/  SEL R5, R11, R16, !P0 ;  /* 0x000000100b057207 */ /* 0x000fe40004000000 */
[----:B------:R-:W-:Y:S02]  /*20d0*/  SEL R19, R9, R20, !P1 ;  /* 0x0000001409137207 */ /* 0x000fe40004800000 */
[----:B------:R-:W-:Y:S01]  /*20e0*/  SEL R7, R13, R22, !P1 ;  /* 0x000000160d077207 */ /* 0x000fe20004800000 */
[----:B----4-:R-:W-:-:S04]  /*20f0*/  IMAD.HI.U32 R20, R17, R2, RZ ;  /* 0x0000000211147227 */ /* 0x010fc800078e00ff */
        /* <DEDUP_REMOVED lines=10> */
[----:B------:R-:W-:-:S04]  /*21a0*/  @!P0 IMAD.HI.U32 R16, R7, R2, RZ ;  /* 0x0000000207108227 */ /* 0x000fc800078e00ff */
[----:B------:R-:W-:Y:S01]  /*21b0*/  IMAD.MOV R2, RZ, RZ, -R6 ;  /* 0x000000ffff027224 */ /* 0x000fe200078e0a06 */
[----:B------:R-:W-:-:S03]  /*21c0*/  @!P0 SHF.R.U32.HI R16, RZ, R3, R16 ;  /* 0x00000003ff108219 */ /* 0x000fc60000011610 */
[----:B------:R-:W-:Y:S01]  /*21d0*/  IMAD R2, R26, R2, R5 ;  /* 0x000000021a027224 */ /* 0x000fe200078e0205 */
        /* <DEDUP_REMOVED lines=11> */
.L_x_33:
[----:B------:R-:W1:Y:S02]  /*2290*/  LDCU UR8, c[0x0][0xb30] ;  /* 0x00016600ff0877ac */ /* 0x000e640008000800 */
[----:B-1----:R-:W-:-:S09]  /*22a0*/  UISETP.NE.AND UP0, UPT, UR8, 0x1, UPT ;  /* 0x000000010800788c */ /* 0x002fd2000bf05270 */
[----:B------:R-:W-:Y:S05]  /*22b0*/  BRA.U UP0, `(.L_x_34) ;  /* 0x0000000100407547 */ /* 0x000fea000b800000 */
[----:B------:R-:W1:Y:S08]  /*22c0*/  LDC.64 R4, c[0x0][0xb10] ;  /* 0x0002c400ff047b82 */ /* 0x000e700000000a00 */
[----:B------:R-:W2:Y:S08]  /*22d0*/  LDC.64 R2, c[0x0][0xb18] ;  /* 0x0002c600ff027b82 */ /* 0x000eb00000000a00 */
[----:B------:R-:W3:Y:S08]  /*22e0*/  LDC R6, c[0x0][0xb20] ;  /* 0x0002c800ff067b82 */ /* 0x000ef00000000800 */
[----:B------:R-:W4:Y:S01]  /*22f0*/  LDC R16, c[0x0][0xb0c] ;  /* 0x0002c300ff107b82 */ /* 0x000f220000000800 */
[----:B-1----:R-:W-:-:S05]  /*2300*/  IMAD.HI.U32 R4, R13, R4, RZ ;  /* 0x000000040d047227 */ /* 0x002fca00078e00ff */
[----:B------:R-:W-:Y:S01]  /*2310*/  SHF.R.U32.HI R4, RZ, R5, R4 ;  /* 0x00000005ff047219 */ /* 0x000fe20000011604 */
[----:B--2---:R-:W-:Y:S01]  /*2320*/  IMAD.HI.U32 R3, R11, R3, RZ ;  /* 0x000000030b037227 */ /* 0x004fe200078e00ff */
[----:B------:R-:W-:-:S04]  /*2330*/  ISETP.NE.AND P0, PT, R2, 0x1, PT ;  /* 0x000000010200780c */ /* 0x000fc80003f05270 */
[----:B---3--:R-:W-:-:S04]  /*2340*/  SHF.R.U32.HI R6, RZ, R6, R3 ;  /* 0x00000006ff067219 */ /* 0x008fc80000011603 */
[----:B------:R-:W-:Y:S02]  /*2350*/  SEL R3, R11, R6, !P0 ;  /* 0x000000060b037207 */ /* 0x000fe40004000000 */
[----:B----4-:R-:W-:-:S04]  /*2360*/  ISETP.NE.AND P1, PT, R16, 0x1, PT ;  /* 0x000000011000780c */ /* 0x010fc80003f25270 */
[----:B------:R-:W-:-:S05]  /*2370*/  SEL R4, R13, R4, !P1 ;  /* 0x000000040d047207 */ /* 0x000fca0004800000 */
[----:B------:R-:W-:Y:S02]  /*2380*/  IMAD.IADD R5, R3, 0x1, -R4 ;  /* 0x0000000103057824 */ /* 0x000fe400078e0a04 */
[----:B------:R-:W-:Y:S02]  /*2390*/  IMAD.IADD R3, R4, 0x1, -R3 ;  /* 0x0000000104037824 */ /* 0x000fe400078e0a03 */
[----:B------:R-:W-:Y:S02]  /*23a0*/  IMAD R13, R5, R16, R13 ;  /* 0x00000010050d7224 */ /* 0x000fe400078e020d */
[----:B------:R-:W-:-:S07]  /*23b0*/  IMAD R11, R3, R2, R11 ;  /* 0x00000002030b7224 */ /* 0x000fce00078e020b */
.L_x_34:
[----:B------:R-:W-:Y:S01]  /*23c0*/  VIADD R14, R14, 0x1 ;  /* 0x000000010e0e7836 */ /* 0x000fe20000000000 */
[----:B------:R-:W-:Y:S01]  /*23d0*/  PLOP3.LUT P1, PT, PT, PT, PT, 0x80, 0x8 ;  /* 0x000000000008781c */ /* 0x000fe20003f2f070 */
[----:B------:R-:W-:Y:S02]  /*23e0*/  IMAD.IADD R69, R13, 0x1, R68 ;  /* 0x000000010d457824 */ /* 0x000fe400078e0244 */
[----:B------:R-:W-:Y:S01]  /*23f0*/  IMAD.IADD R63, R11, 0x1, R62 ;  /* 0x000000010b3f7824 */ /* 0x000fe200078e023e */
[----:B------:R-:W-:-:S04]  /*2400*/  ISETP.NE.AND P0, PT, R14, 0x2, PT ;  /* 0x000000020e00780c */ /* 0x000fc80003f05270 */
[----:B------:R-:W-:Y:S02]  /*2410*/  SEL R3, RZ, 0x1, P0 ;  /* 0x00000001ff037807 */ /* 0x000fe40000000000 */
[----:B------:R-:W-:Y:S02]  /*2420*/  SEL R14, R14, RZ, P0 ;  /* 0x000000ff0e0e7207 */ /* 0x000fe40000000000 */
[----:B------:R-:W-:Y:S01]  /*2430*/  LOP3.LUT R12, R12, R3, RZ, 0x3c, !PT ;  /* 0x000000030c0c7212 */ /* 0x000fe200078e3cff */
[----:B------:R-:W-:Y:S06]  /*2440*/  @P2 BRA `(.L_x_35) ;  /* 0xfffffff000402947 */ /* 0x000fec000383ffff */
[----:B------:R-:W-:Y:S01]  /*2450*/  UIADD3 UR4, UPT, UPT, UR4, 0x30, URZ ;  /* 0x0000003004047890 */ /* 0x000fe2000fffe0ff */
[----:B------:R-:W-:-:S03]  /*2460*/  SHF.L.U32 R3, R15, 0x1f, RZ ;  /* 0x0000001f0f037819 */ /* 0x000fc600000006ff */
[----:B------:R-:W-:-:S09]  /*2470*/  ULEA UR5, UR6, UR4, 0x3 ;  /* 0x0000000406057291 */ /* 0x000fd2000f8e18ff */
[----:B------:R-:W1:Y:S02]  /*2480*/  SYNCS.PHASECHK.TRANS64.TRYWAIT P0, [UR5], R3 ;  /* 0x00000003ff0075a7 */ /* 0x000e640008001105 */
[----:B-1----:R-:W-:Y:S05]  /*2490*/  @!P0 BRA `(.L_x_36) ;  /* 0x0000004000348947 */ /* 0x002fea0003800000 */
.L_x_109:
[----:B------:R-:W-:-:S04]  /*24a0*/  UIADD3 UR6, UPT, UPT, UR6, 0x1, URZ ;  /* 0x0000000106067890 */ /* 0x000fc8000fffe0ff */
[----:B------:R-:W-:-:S04]  /*24b0*/  UISETP.NE.AND UP0, UPT, UR6, 0x6, UPT ;  /* 0x000000060600788c */ /* 0x000fc8000bf05270 */
[----:B------:R-:W-:Y:S02]  /*24c0*/  USEL UR7, URZ, 0x1, UP0 ;  /* 0x00000001ff077887 */ /* 0x000fe40008000000 */
[----:B------:R-:W-:-:S04]  /*24d0*/  USEL UR6, UR6, URZ, UP0 ;  /* 0x000000ff06067287 */ /* 0x000fc80008000000 */
[----:B------:R-:W-:Y:S01]  /*24e0*/  ULEA UR5, UR6, UR4, 0x3 ;  /* 0x0000000406057291 */ /* 0x000fe2000f8e18ff */
[----:B------:R-:W-:-:S04]  /*24f0*/  LOP3.LUT R2, R15, UR7, RZ, 0x3c, !PT ;  /* 0x000000070f027c12 */ /* 0x000fc8000f8e3cff */
[----:B-1----:R-:W-:-:S04]  /*2500*/  SHF.L.U32 R3, R2, 0x1f, RZ ;  /* 0x0000001f02037819 */ /* 0x002fc800000006ff */
[----:B------:R-:W1:Y:S02]  /*2510*/  SYNCS.PHASECHK.TRANS64.TRYWAIT P0, [UR5], R3 ;  /* 0x00000003ff0075a7 */ /* 0x000e640008001105 */
[----:B-1----:R-:W-:Y:S05]  /*2520*/  @!P0 BRA `(.L_x_37) ;  /* 0x0000004000288947 */ /* 0x002fea0003800000 */
.L_x_111:
        /* <DEDUP_REMOVED lines=9> */
.L_x_113:
        /* <DEDUP_REMOVED lines=9> */
.L_x_115:
        /* <DEDUP_REMOVED lines=9> */
.L_x_117:
[----:B------:R-:W-:-:S04]  /*26e0*/  UIADD3 UR6, UPT, UPT, UR6, 0x1, URZ ;  /* 0x0000000106067890 */ /* 0x000fc8000fffe0ff */
[----:B------:R-:W-:-:S04]  /*26f0*/  UISETP.NE.AND UP0, UPT, UR6, 0x6, UPT ;  /* 0x000000060600788c */ /* 0x000fc8000bf05270 */
[----:B------:R-:W-:Y:S02]  /*2700*/  USEL UR5, URZ, 0x1, UP0 ;  /* 0x00000001ff057887 */ /* 0x000fe40008000000 */
[----:B------:R-:W-:-:S04]  /*2710*/  USEL UR6, UR6, URZ, UP0 ;  /* 0x000000ff06067287 */ /* 0x000fc80008000000 */
[----:B------:R-:W-:Y:S01]  /*2720*/  ULEA UR6, UR6, UR4, 0x3 ;  /* 0x0000000406067291 */ /* 0x000fe2000f8e18ff */
[----:B-1----:R-:W-:-:S04]  /*2730*/  LOP3.LUT R3, R2, UR5, RZ, 0x3c, !PT ;  /* 0x0000000502037c12 */ /* 0x002fc8000f8e3cff */
[----:B------:R-:W-:Y:S01]  /*2740*/  SHF.L.U32 R3, R3, 0x1f, RZ ;  /* 0x0000001f03037819 */ /* 0x000fe200000006ff */
[----:B----4-:R-:W-:-:S07]  /*2750*/  IMAD.U32 R0, RZ, RZ, UR6 ;  /* 0x00000006ff007e24 */ /* 0x010fce000f8e00ff */
.L_x_41:
[----:B-1----:R1:W2:Y:S02]  /*2760*/  SYNCS.PHASECHK.TRANS64.TRYWAIT P0, [R0+URZ], R3 ;  /* 0x00000003000075a7 */ /* 0x0022a400080011ff */
[----:B--2---:R-:W-:Y:S05]  /*2770*/  @!P0 NANOSLEEP.SYNCS 0x989680 ;  /* 0x009896800000895d */ /* 0x004fea0003900000 */
[----:B------:R-:W2:Y:S02]  /*2780*/  @!P0 SYNCS.PHASECHK.TRANS64 P0, [R0+URZ], R3 ;  /* 0x00000003000085a7 */ /* 0x000ea400080010ff */
[----:B--2---:R-:W-:Y:S05]  /*2790*/  @P0 EXIT ;  /* 0x000000000000094d */ /* 0x004fea0003800000 */
[----:B------:R-:W-:Y:S05]  /*27a0*/  BRA `(.L_x_41) ;  /* 0xfffffffc00ec7947 */ /* 0x000fea000383ffff */
.L_x_17:
[----:B------:R-:W-:-:S04]  /*27b0*/  UISETP.NE.AND UP1, UPT, UR37, URZ, UPT ;  /* 0x000000ff2500728c */ /* 0x000fc8000bf25270 */
[----:B------:R-:W-:-:S09]  /*27c0*/  UISETP.NE.OR UP1, UPT, UR8, 0x1, UP1 ;  /* 0x000000010800788c */ /* 0x000fd20008f25670 */
[----:B------:R-:W-:Y:S05]  /*27d0*/  BRA.U UP1, `(.L_x_42) ;  /* 0x0000000501487547 */ /* 0x000fea000b800000 */
[----:B------:R-:W-:Y:S01]  /*27e0*/  ISETP.NE.AND P2, PT, R2, RZ, PT ;  /* 0x000000ff0200720c */ /* 0x000fe20003f45270 */
[----:B------:R-:W-:Y:S01]  /*27f0*/  IMAD.MOV.U32 R12, RZ, RZ, 0x1 ;  /* 0x00000001ff0c7424 */ /* 0x000fe200078e00ff */
[----:B------:R-:W-:Y:S02]  /*2800*/  CS2R R10, SRZ ;  /* 0x00000000000a7805 */ /* 0x000fe4000001ff00 */
[----:B------:R-:W-:Y:S01]  /*2810*/  CS2R R8, SRZ ;  /* 0x0000000000087805 */ /* 0x000fe2000001ff00 */
[----:B------:R-:W-:Y:S01]  /*2820*/  UMOV UR4, 0x400 ;  /* 0x0000040000047882 */ /* 0x000fe20000000000 */
[----:B------:R-:W-:Y:S01]  /*2830*/  UMOV UR6, URZ ;  /* 0x000000ff00067c82 */ /* 0x000fe20008000000 */
[----:B------:R-:W-:-:S12]  /*2840*/  ULEA UR37, UR37, UR4, 0x18 ;  /* 0x0000000425257291 */ /* 0x000fd8000f8ec0ff */
.L_x_46:
[----:B------:R-:W-:Y:S02]  /*2850*/  LEA R0, R8, UR37, 0x3 ;  /* 0x0000002508007c11 */ /* 0x000fe4000f8e18ff */
[----:B------:R-:W-:-:S03]  /*2860*/  SHF.L.U32 R5, R9, 0x1f, RZ ;  /* 0x0000001f09057819 */ /* 0x000fc600000006ff */
[----:B------:R-:W-:Y:S01]  /*2870*/  VIADD R4, R0, 0x100 ;  /* 0x0000010000047836 */ /* 0x000fe20000000000 */
[----:B------:R-:W1:Y:S02]  /*2880*/  SYNCS.PHASECHK.TRANS64.TRYWAIT P0, [R0+URZ+0xf0], R5 ;  /* 0x0000f005000075a7 */ /* 0x000e6400080011ff */
[----:B-1----:R-:W-:Y:S05]  /*2890*/  @!P0 BRA `(.L_x_43) ;  /* 0x0000003c00ac8947 */ /* 0x002fea0003800000 */
.L_x_118:
[----:B------:R-:W-:Y:S01]  /*28a0*/  ULEA UR5, UR6, UR37, 0x3 ;  /* 0x0000002506057291 */ /* 0x000fe2000f8e18ff */
[----:B------:R-:W-:Y:S02]  /*28b0*/  PRMT R4, RZ, 0x654, R4 ;  /* 0x00000654ff047816 */ /* 0x000fe40000000004 */
[----:B-1----:R-:W-:Y:S01]  /*28c0*/  SHF.L.U32 R5, R12, 0x1f, RZ ;  /* 0x0000001f0c057819 */ /* 0x002fe200000006ff */
[----:B------:R-:W-:Y:S01]  /*28d0*/  UIADD3 UR4, UPT, UPT, UR5, 0x90, URZ ;  /* 0x0000009005047890 */ /* 0x000fe2000fffe0ff */
[----:B------:R1:W-:Y:S05]  /*28e0*/  SYNCS.ARRIVE.TRANS64.RED.A1T0 RZ, [R4+URZ], RZ ;  /* 0x000000ff04ff79a7 */ /* 0x0003ea00081004ff */
[----:B------:R-:W-:Y:S01]  /*28f0*/  IMAD.U32 R7, RZ, RZ, UR4 ;  /* 0x00000004ff077e24 */ /* 0x000fe2000f8e00ff */
[----:B------:R-:W2:Y:S04]  /*2900*/  SYNCS.PHASECHK.TRANS64.TRYWAIT P0, [UR5+0xa0], R5 ;  /* 0x0000a005ff0075a7 */ /* 0x000ea80008001105 */
[----:B------:R-:W-:Y:S01]  /*2910*/  PRMT R6, R2, 0x654, R7 ;  /* 0x0000065402067816 */ /* 0x000fe20000000007 */
[----:B-1----:R-:W-:Y:S01]  /*2920*/  @!P2 IMAD.MOV.U32 R4, RZ, RZ, 0x10 ;  /* 0x00000010ff04a424 */ /* 0x002fe200078e00ff */
[----:B--2---:R-:W-:Y:S06]  /*2930*/  @!P0 BRA `(.L_x_44) ;  /* 0x0000003c00988947 */ /* 0x004fec0003800000 */
.L_x_120:
[----:B------:R-:W-:Y:S01]  /*2940*/  ULEA UR4, UR6, UR37, 0x4 ;  /* 0x0000002506047291 */ /* 0x000fe2000f8e20ff */
[----:B------:R-:W-:Y:S01]  /*2950*/  SEL R3, R6, R3, !P2 ;  /* 0x0000000306037207 */ /* 0x000fe20005000000 */
[----:B------:R-:W-:Y:S01]  /*2960*/  UIADD3 UR5, UPT, UPT, UR5, 0x90, URZ ;  /* 0x0000009005057890 */ /* 0x000fe2000fffe0ff */
[----:B-1----:R-:W-:Y:S01]  /*2970*/  LEA R0, R11, UR37, 0x3 ;  /* 0x000000250b007c11 */ /* 0x002fe2000f8e18ff */
[----:B------:R-:W-:Y:S01]  /*2980*/  UIADD3 UR4, UPT, UPT, UR4, 0x120, URZ ;  /* 0x0000012004047890 */ /* 0x000fe2000fffe0ff */
[----:B------:R-:W-:Y:S01]  /*2990*/  SHF.L.U32 R5, R10, 0x1f, RZ ;  /* 0x0000001f0a057819 */ /* 0x000fe200000006ff */
[----:B------:R1:W-:Y:S01]  /*29a0*/  @!P2 SYNCS.ARRIVE.TRANS64.RED RZ, [R3+URZ], R4 ;  /* 0x0000000403ffa9a7 */ /* 0x0003e200080004ff */
[----:B------:R-:W-:Y:S01]  /*29b0*/  UIADD3 UR6, UPT, UPT, UR6, 0x1, URZ ;  /* 0x0000000106067890 */ /* 0x000fe2000fffe0ff */
[----:B------:R-:W-:-:S03]  /*29c0*/  VIADD R8, R8, 0x1 ;  /* 0x0000000108087836 */ /* 0x000fc60000000000 */
[----:B------:R-:W-:Y:S02]  /*29d0*/  UISETP.NE.AND UP0, UPT, UR6, 0x2, UPT ;  /* 0x000000020600788c */ /* 0x000fe4000bf05270 */
[----:B------:R-:W-:Y:S06]  /*29e0*/  UGETNEXTWORKID.BROADCAST [UR4], [UR5] ;  /* 0x00000000040073ca */ /* 0x000fec0008000100 */
[----:B------:R-:W-:Y:S01]  /*29f0*/  USEL UR4, URZ, 0x1, UP0 ;  /* 0x00000001ff047887 */ /* 0x000fe20008000000 */
[----:B------:R-:W-:Y:S01]  /*2a00*/  ISETP.NE.AND P0, PT, R8, 0x2, PT ;  /* 0x000000020800780c */ /* 0x000fe20003f05270 */
[----:B------:R-:W-:Y:S01]  /*2a10*/  USEL UR6, UR6, URZ, UP0 ;  /* 0x000000ff06067287 */ /* 0x000fe20008000000 */
[----:B------:R-:W2:Y:S03]  /*2a20*/  SYNCS.PHASECHK.TRANS64.TRYWAIT P1, [R0+URZ+0x90], R5 ;  /* 0x00009005000075a7 */ /* 0x000ea600080211ff */
[----:B------:R-:W-:Y:S01]  /*2a30*/  LOP3.LUT R12, R12, UR4, RZ, 0x3c, !PT ;  /* 0x000000040c0c7c12 */ /* 0x000fe2000f8e3cff */
[----:B-12---:R-:W-:Y:S07]  /*2a40*/  @!P1 BRA `(.L_x_45) ;  /* 0x0000003c006c9947 */ /* 0x006fee0003800000 */
.L_x_121:
[C---:B------:R-:W-:Y:S01]  /*2a50*/  LEA R4, R11.reuse, UR37, 0x4 ;  /* 0x000000250b047c11 */ /* 0x040fe2000f8e20ff */
[----:B-1----:R-:W-:Y:S01]  /*2a60*/  VIADD R0, R0, 0xa0 ;  /* 0x000000a000007836 */ /* 0x002fe20000000000 */
[----:B------:R-:W-:Y:S01]  /*2a70*/  SEL R8, R8, RZ, P0 ;  /* 0x000000ff08087207 */ /* 0x000fe20000000000 */
[----:B------:R-:W-:-:S03]  /*2a80*/  VIADD R11, R11, 0x1 ;  /* 0x000000010b0b7836 */ /* 0x000fc60000000000 */
[----:B------:R-:W1:Y:S01]  /*2a90*/  LDS.128 R4, [R4+0x120] ;  /* 0x0001200004047984 */ /* 0x000e620000000c00 */
[----:B------:R-:W-:Y:S02]  /*2aa0*/  PRMT R0, RZ, 0x654, R0 ;  /* 0x00000654ff007816 */ /* 0x000fe40000000000 */
[C---:B------:R-:W-:Y:S01]  /*2ab0*/  ISETP.NE.AND P1, PT, R11.reuse, 0x2, PT ;  /* 0x000000020b00780c */ /* 0x040fe20003f25270 */
[----:B------:R-:W-:Y:S01]  /*2ac0*/  @!PT LDS RZ, [RZ] ;  /* 0x00000000fffff984 */ /* 0x000fe20000000800 */
[----:B------:R-:W-:Y:S01]  /*2ad0*/  @!PT LDS RZ, [RZ] ;  /* 0x00000000fffff984 */ /* 0x000fe20000000800 */
[----:B------:R-:W-:Y:S01]  /*2ae0*/  @!PT LDS RZ, [RZ] ;  /* 0x00000000fffff984 */ /* 0x000fe20000000800 */
[----:B------:R-:W-:Y:S01]  /*2af0*/  @!PT LDS RZ, [RZ] ;  /* 0x00000000fffff984 */ /* 0x000fe20000000800 */
[----:B------:R2:W-:Y:S06]  /*2b00*/  MEMBAR.ALL.CTA ;  /* 0x0000000000007992 */ /* 0x0005ec0000008000 */
[----:B--2---:R-:W2:Y:S01]  /*2b10*/  FENCE.VIEW.ASYNC.S ;  /* 0x00000000000073c6 */ /* 0x004ea20000000000 */
[----:B------:R-:W-:Y:S01]  /*2b20*/  SEL R11, R11, RZ, P1 ;  /* 0x000000ff0b0b7207 */ /* 0x000fe20000800000 */
[----:B--2---:R2:W-:Y:S01]  /*2b30*/  SYNCS.ARRIVE.TRANS64.RED.A1T0 RZ, [R0+URZ], RZ ;  /* 0x000000ff00ff79a7 */ /* 0x0045e200081004ff */
[----:B-1----:R-:W-:-:S02]  /*2b40*/  LOP3.LUT P3, RZ, R6, 0x1, RZ, 0xc0, !PT ;  /* 0x0000000106ff7812 */ /* 0x002fc4000786c0ff */
[----:B------:R-:W-:-:S04]  /*2b50*/  SEL R5, RZ, 0x1, P1 ;  /* 0x00000001ff057807 */ /* 0x000fc80000800000 */
[----:B------:R-:W-:Y:S02]  /*2b60*/  LOP3.LUT R10, R10, R5, RZ, 0x3c, !PT ;  /* 0x000000050a0a7212 */ /* 0x000fe400078e3cff */
[----:B--2---:R-:W-:-:S04]  /*2b70*/  SEL R0, RZ, 0x1, P0 ;  /* 0x00000001ff007807 */ /* 0x004fc80000000000 */
[----:B------:R-:W-:Y:S01]  /*2b80*/  LOP3.LUT R9, R9, R0, RZ, 0x3c, !PT ;  /* 0x0000000009097212 */ /* 0x000fe200078e3cff */
[----:B------:R-:W-:Y:S06]  /*2b90*/  @P3 BRA `(.L_x_46) ;  /* 0xfffffffc002c3947 */ /* 0x000fec000383ffff */
[----:B------:R-:W-:Y:S01]  /*2ba0*/  ULEA UR5, UR6, UR37, 0x3 ;  /* 0x0000002506057291 */ /* 0x000fe2000f8e18ff */
[----:B------:R-:W-:-:S08]  /*2bb0*/  SHF.L.U32 R3, R12, 0x1f, RZ ;  /* 0x0000001f0c037819 */ /* 0x000fd000000006ff */
[----:B------:R-:W1:Y:S02]  /*2bc0*/  SYNCS.PHASECHK.TRANS64 P0, [UR5+0xa0], R3 ;  /* 0x0000a003ff0075a7 */ /* 0x000e640008001005 */
[----:B-1----:R-:W-:Y:S05]  /*2bd0*/  @P0 BRA `(.L_x_47) ;  /* 0x0000000000080947 */ /* 0x002fea0003800000 */
[----:B------:R-:W1:Y:S02]  /*2be0*/  SYNCS.PHASECHK.TRANS64.TRYWAIT P0, [UR5+0xa0], R3 ;  /* 0x0000a003ff0075a7 */ /* 0x000e640008001105 */
[----:B-1----:R-:W-:Y:S05]  /*2bf0*/  @!P0 BRA `(.L_x_48) ;  /* 0x0000003c00148947 */ /* 0x002fea0003800000 */
.L_x_47:
[----:B------:R-:W-:-:S04]  /*2c00*/  UIADD3 UR4, UPT, UPT, UR6, 0x1, URZ ;  /* 0x0000000106047890 */ /* 0x000fc8000fffe0ff */
[----:B------:R-:W-:-:S04]  /*2c10*/  UISETP.NE.AND UP0, UPT, UR4, 0x2, UPT ;  /* 0x000000020400788c */ /* 0x000fc8000bf05270 */
[----:B------:R-:W-:Y:S02]  /*2c20*/  USEL UR7, URZ, 0x1, UP0 ;  /* 0x00000001ff077887 */ /* 0x000fe40008000000 */
[----:B------:R-:W-:-:S04]  /*2c30*/  USEL UR4, UR4, URZ, UP0 ;  /* 0x000000ff04047287 */ /* 0x000fc80008000000 */
[----:B------:R-:W-:Y:S01]  /*2c40*/  ULEA UR4, UR4, UR37, 0x3 ;  /* 0x0000002504047291 */ /* 0x000fe2000f8e18ff */
[----:B-1----:R-:W-:-:S04]  /*2c50*/  LOP3.LUT R3, R12, UR7, RZ, 0x3c, !PT ;  /* 0x000000070c037c12 */ /* 0x002fc8000f8e3cff */
[----:B------:R-:W-:-:S04]  /*2c60*/  SHF.L.U32 R0, R3, 0x1f, RZ ;  /* 0x0000001f03007819 */ /* 0x000fc800000006ff */
[----:B------:R-:W1:Y:S02]  /*2c70*/  SYNCS.PHASECHK.TRANS64 P0, [UR4+0xa0], R0 ;  /* 0x0000a000ff0075a7 */ /* 0x000e640008001004 */
[----:B-1----:R-:W-:Y:S05]  /*2c80*/  @P0 EXIT ;  /* 0x000000000000094d */ /* 0x002fea0003800000 */
[----:B------:R-:W-:Y:S02]  /*2c90*/  SHF.L.U32 R3, R3, 0x1f, RZ ;  /* 0x0000001f03037819 */ /* 0x000fe400000006ff */
[----:B------:R-:W-:-:S07]  /*2ca0*/  MOV R0, UR4 ;  /* 0x0000000400007c02 */ /* 0x000fce0008000f00 */
.L_x_49:
[----:B-1----:R1:W2:Y:S02]  /*2cb0*/  SYNCS.PHASECHK.TRANS64.TRYWAIT P0, [R0+URZ+0xa0], R3 ;  /* 0x0000a003000075a7 */ /* 0x0022a400080011ff */
[----:B--2---:R-:W-:Y:S05]  /*2cc0*/  @!P0 NANOSLEEP.SYNCS 0x989680 ;  /* 0x009896800000895d */ /* 0x004fea0003900000 */
[----:B------:R-:W2:Y:S02]  /*2cd0*/  @!P0 SYNCS.PHASECHK.TRANS64 P0, [R0+URZ+0xa0], R3 ;  /* 0x0000a003000085a7 */ /* 0x000ea400080010ff */
[----:B--2---:R-:W-:Y:S05]  /*2ce0*/  @P0 EXIT ;  /* 0x000000000000094d */ /* 0x004fea0003800000 */
[----:B------:R-:W-:Y:S05]  /*2cf0*/  BRA `(.L_x_49) ;  /* 0xfffffffc00ec7947 */ /* 0x000fea000383ffff */
.L_x_42:
[----:B------:R-:W-:-:S09]  /*2d00*/  UISETP.NE.AND UP1, UPT, UR8, URZ, UPT ;  /* 0x000000ff0800728c */ /* 0x000fd2000bf25270 */
[----:B------:R-:W-:Y:S05]  /*2d10*/  BRA.U UP1, `(.L_x_50) ;  /* 0x0000001101247547 */ /* 0x000fea000b800000 */
[----:B------:R-:W-:Y:S01]  /*2d20*/  UMOV UR4, 0x40 ;  /* 0x0000004000047882 */ /* 0x000fe20000000000 */
[----:B------:R-:W-:Y:S01]  /*2d30*/  NOP ;  /* 0x0000000000007918 */ /* 0x000fe20000000000 */
[----:B------:R-:W-:Y:S01]  /*2d40*/  ULEA UR4, UR37, UR4, 0x18 ;  /* 0x0000000425047291 */ /* 0x000fe2000f8ec0ff */
[----:B------:R-:W-:Y:S02]  /*2d50*/  UMOV UR5, 0x400 ;  /* 0x0000040000057882 */ /* 0x000fe40000000000 */
[----:B------:R-:W-:-:S06]  /*2d60*/  ULEA UR37, UR37, UR5, 0x18 ;  /* 0x0000000525257291 */ /* 0x000fcc000f8ec0ff */
[----:B------:R-:W1:Y:S02]  /*2d70*/  LDS.U8 R0, [UR4+0x1c] ;  /* 0x00001c04ff007984 */ /* 0x000e640008000000 */
[----:B-1----:R-:W-:-:S13]  /*2d80*/  ISETP.NE.AND P0, PT, R0, RZ, PT ;  /* 0x000000ff0000720c */ /* 0x002fda0003f05270 */
[----:B------:R-:W-:Y:S05]  /*2d90*/  @P0 BRA `(.L_x_51) ;  /* 0x0000000000580947 */ /* 0x000fea0003800000 */
[----:B------:R-:W-:-:S13]  /*2da0*/  ELECT P0, URZ, PT ;  /* 0x0000000000ff782f */ /* 0x000fda0003800000 */
[----:B------:R-:W-:Y:S05]  /*2db0*/  @!P0 BRA `(.L_x_52) ;  /* 0x0000000000608947 */ /* 0x000fea0003800000 */
[----:B------:R-:W-:Y:S01]  /*2dc0*/  UMOV UR5, 0x10 ;  /* 0x0000001000057882 */ /* 0x000fe20000000000 */
[----:B------:R-:W-:Y:S01]  /*2dd0*/  HFMA2 R0, -RZ, RZ, 0, 5.9604644775390625e-08 ;  /* 0x00000001ff007431 */ /* 0x000fe200000001ff */
[----:B------:R-:W-:-:S03]  /*2de0*/  MOV R2, 0xffff ;  /* 0x0000ffff00027802 */ /* 0x000fc60000000f00 */
[----:B------:R-:W-:Y:S04]  /*2df0*/  DEPBAR.LE SB1, 0x36 ;  /* 0x00009d800000791a */ /* 0x000fe80000000000 */
[----:B------:R-:W1:Y:S02]  /*2e00*/  UTCATOMSWS.FIND_AND_SET.ALIGN UP0, UR5, UR5 ;  /* 0x00000005000575e3 */ /* 0x000e640008000800 */
[----:B-1----:R-:W-:Y:S01]  /*2e10*/  MOV R3, UR5 ;  /* 0x0000000500037c02 */ /* 0x002fe20008000f00 */
[----:B------:R-:W-:Y:S06]  /*2e20*/  BRA.U UP0, `(.L_x_53) ;  /* 0x0000000100187547 */ /* 0x000fec000b800000 */
.L_x_54:
[----:B------:R-:W-:Y:S05]  /*2e30*/  NANOSLEEP 0x64 ;  /* 0x000000640000795d */ /* 0x000fea0003800000 */
[----:B------:R-:W-:-:S05]  /*2e40*/  UMOV UR5, 0x10 ;  /* 0x0000001000057882 */ /* 0x000fca0000000000 */
[----:B------:R-:W-:Y:S04]  /*2e50*/  DEPBAR.LE SB1, 0x36 ;  /* 0x00009d800000791a */ /* 0x000fe80000000000 */
[----:B------:R-:W1:Y:S02]  /*2e60*/  UTCATOMSWS.FIND_AND_SET.ALIGN UP0, UR5, UR5 ;  /* 0x00000005000575e3 */ /* 0x000e640008000800 */
[----:B-1----:R-:W-:Y:S01]  /*2e70*/  MOV R3, UR5 ;  /* 0x0000000500037c02 */ /* 0x002fe20008000f00 */
[----:B------:R-:W-:Y:S05]  /*2e80*/  BRA.U !UP0, `(.L_x_54) ;  /* 0xfffffffd08e87547 */ /* 0x000fea000b83ffff */
.L_x_53:
[-C--:B------:R-:W-:Y:S02]  /*2e90*/  SHF.L.U32 R2, R2, R3.reuse, RZ ;  /* 0x0000000302027219 */ /* 0x080fe400000006ff */
[----:B------:R-:W-:Y:S01]  /*2ea0*/  SHF.L.U32 R0, R0, R3, RZ ;  /* 0x0000000300007219 */ /* 0x000fe200000006ff */
[----:B------:R-:W-:Y:S02]  /*2eb0*/  IMAD.SHL.U32 R3, R3, 0x20, RZ ;  /* 0x0000002003037824 */ /* 0x000fe400078e00ff */
[----:B------:R1:W-:Y:S04]  /*2ec0*/  ATOMS.OR RZ, [UR4+0x14], R2 ;  /* 0x00001402ffff798c */ /* 0x0003e8000b000004 */
[----:B------:R1:W-:Y:S04]  /*2ed0*/  ATOMS.OR RZ, [UR4+0x18], R0 ;  /* 0x00001800ffff798c */ /* 0x0003e8000b000004 */
[----:B------:R1:W-:Y:S01]  /*2ee0*/  STS [UR37+0x140], R3 ;  /* 0x00014003ff007988 */ /* 0x0003e20008000825 */
[----:B------:R-:W-:Y:S05]  /*2ef0*/  BRA `(.L_x_52) ;  /* 0x0000000000107947 */ /* 0x000fea0003800000 */
.L_x_51:
[----:B------:R-:W-:Y:S02]  /*2f00*/  MOV R0, 0xffffffff ;  /* 0xffffffff00007802 */ /* 0x000fe40000000f00 */
[----:B------:R-:W-:-:S03]  /*2f10*/  MOV R2, 0x2f40 ;  /* 0x00002f4000027802 */ /* 0x000fc60000000f00 */
[----:B------:R1:W-:Y:S04]  /*2f20*/  STS [UR37+0x140], R0 ;  /* 0x00014000ff007988 */ /* 0x0003e80008000825 */
[----:B-1-3-5:R-:W-:Y:S05]  /*2f30*/  CALL.REL.NOINC `($__internal_1_$__cuda_sm10x_tcgen05_guardrail_trap_phase_invalid_during_alloc) ;  /* 0x0000003c00a47944 */ /* 0x02afea0003c00000 */
.L_x_52:
[----:B------:R-:W-:Y:S05]  /*2f40*/  WARPSYNC.ALL ;  /* 0x0000000000007948 */ /* 0x000fea0003800000 */
[----:B------:R-:W2:Y:S01]  /*2f50*/  S2UR UR5, SR_CgaCtaId ;  /* 0x00000000000579c3 */ /* 0x000ea20000008800 */
[----:B------:R-:W-:Y:S01]  /*2f60*/  UMOV UR4, 0x400 ;  /* 0x0000040000047882 */ /* 0x000fe20000000000 */
[----:B------:R-:W-:-:S06]  /*2f70*/  NOP ;  /* 0x0000000000007918 */ /* 0x000fcc0000000000 */
[----:B------:R-:W-:Y:S06]  /*2f80*/  BAR.ARV 0x6, 0xa0 ;  /* 0x0182800000007b1d */ /* 0x000fec0000002000 */
[----:B------:R-:W4:Y:S01]  /*2f90*/  LDCU UR7, c[0x0][0x38c] ;  /* 0x00007180ff0777ac */ /* 0x000f220008000800 */
[----:B------:R-:W-:Y:S01]  /*2fa0*/  IMAD.MOV.U32 R11, RZ, RZ, 0x1 ;  /* 0x00000001ff0b7424 */ /* 0x000fe200078e00ff */
[----:B------:R-:W-:Y:S01]  /*2fb0*/  CS2R R8, SRZ ;  /* 0x0000000000087805 */ /* 0x000fe2000001ff00 */
[----:B------:R-:W-:Y:S01]  /*2fc0*/  IMAD.MOV.U32 R10, RZ, RZ, RZ ;  /* 0x000000ffff0a7224 */ /* 0x000fe200078e00ff */
[----:B------:R-:W3:Y:S01]  /*2fd0*/  LDCU UR6, c[0x0][0x38c] ;  /* 0x00007180ff0677ac */ /* 0x000ee20008000800 */
[----:B------:R-:W-:Y:S01]  /*2fe0*/  UMOV UR15, URZ ;  /* 0x000000ff000f7c82 */ /* 0x000fe20008000000 */
[----:B------:R-:W-:Y:S01]  /*2ff0*/  UMOV UR14, URZ ;  /* 0x000000ff000e7c82 */ /* 0x000fe20008000000 */
[----:B--2---:R-:W-:Y:S01]  /*3000*/  ULEA UR5, UR5, UR4, 0x18 ;  /* 0x0000000405057291 */ /* 0x004fe2000f8ec0ff */
[----:B------:R-:W-:Y:S01]  /*3010*/  UMOV UR32, 0x0 ;  /* 0x0000000000207882 */ /* 0x000fe20000000000 */
[----:B------:R-:W-:-:S02]  /*3020*/  UMOV UR33, 0x8040010 ;  /* 0x0804001000217882 */ /* 0x000fc40000000000 */
[----:B------:R-:W-:Y:S02]  /*3030*/  UIADD3 UR9, UPT, UPT, UR5, 0x2300, URZ ;  /* 0x0000230005097890 */ /* 0x000fe4000fffe0ff */
[----:B------:R-:W-:Y:S02]  /*3040*/  UIADD3 UR10, UPT, UPT, UR5, 0x32300, URZ ;  /* 0x00032300050a7890 */ /* 0x000fe4000fffe0ff */
[----:B----4-:R-:W-:Y:S01]  /*3050*/  UIADD3 UR7, UPT, UPT, UR7, 0x7f, URZ ;  /* 0x0000007f07077890 */ /* 0x010fe2000fffe0ff */
[----:B-1----:R-:W1:Y:S01]  /*3060*/  LDS R0, [UR5+0x140] ;  /* 0x00014005ff007984 */ /* 0x002e620008000800 */
[----:B------:R-:W-:Y:S02]  /*3070*/  USHF.R.U32.HI UR9, URZ, 0x4, UR9 ;  /* 0x00000004ff097899 */ /* 0x000fe40008011609 */
[----:B------:R-:W-:Y:S02]  /*3080*/  USHF.R.S32.HI UR4, URZ, 0x1f, UR7 ;  /* 0x0000001fff047899 */ /* 0x000fe40008011407 */
[----:B------:R-:W-:-:S02]  /*3090*/  USHF.R.U32.HI UR10, URZ, 0x4, UR10 ;  /* 0x00000004ff0a7899 */ /* 0x000fc4000801160a */
[----:B------:R-:W-:Y:S02]  /*30a0*/  ULEA.HI UR4, UR4, UR7, URZ, 0x7 ;  /* 0x0000000704047291 */ /* 0x000fe4000f8f38ff */
[----:B------:R-:W-:Y:S02]  /*30b0*/  ULOP3.LUT UR9, UR9, 0x3fff, URZ, 0xc0, !UPT ;  /* 0x00003fff09097892 */ /* 0x000fe4000f8ec0ff */
[----:B------:R-:W-:Y:S02]  /*30c0*/  USHF.R.S32.HI UR4, URZ, 0x7, UR4 ;  /* 0x00000007ff047899 */ /* 0x000fe40008011404 */
[----:B------:R-:W-:Y:S02]  /*30d0*/  ULOP3.LUT UR10, UR10, 0x3fff, URZ, 0xc0, !UPT ;  /* 0x00003fff0a0a7892 */ /* 0x000fe4000f8ec0ff */
[----:B------:R-:W-:Y:S01]  /*30e0*/  UISETP.LT.AND UP0, UPT, UR4, 0x1, UPT ;  /* 0x000000010400788c */ /* 0x000fe2000bf01270 */
[----:B------:R-:W-:Y:S01]  /*30f0*/  UMOV UR30, 0x0 ;  /* 0x00000000001e7882 */ /* 0x000fe20000000000 */
[----:B------:R-:W-:-:S02]  /*3100*/  UMOV UR31, 0x8040010 ;  /* 0x08040010001f7882 */ /* 0x000fc40000000000 */
[----:B------:R-:W-:Y:S01]  /*3110*/  USEL UR8, UR4, 0x1, !UP0 ;  /* 0x0000000104087887 */ /* 0x000fe2000c000000 */
[----:B------:R-:W-:Y:S01]  /*3120*/  UMOV UR28, 0x0 ;  /* 0x00000000001c7882 */ /* 0x000fe20000000000 */
[----:B------:R-:W-:Y:S01]  /*3130*/  UMOV UR29, 0x8040010 ;  /* 0x08040010001d7882 */ /* 0x000fe20000000000 */
[----:B------:R-:W-:Y:S01]  /*3140*/  UMOV UR26, 0x0 ;  /* 0x00000000001a7882 */ /* 0x000fe20000000000 */
[----:B------:R-:W-:Y:S01]  /*3150*/  UMOV UR27, 0x8040010 ;  /* 0x08040010001b7882 */ /* 0x000fe20000000000 */
[----:B------:R-:W-:Y:S01]  /*3160*/  UMOV UR24, 0x0 ;  /* 0x0000000000187882 */ /* 0x000fe20000000000 */
[----:B------:R-:W-:Y:S01]  /*3170*/  UMOV UR25, 0x8040010 ;  /* 0x0804001000197882 */ /* 0x000fe20000000000 */
[----:B------:R-:W-:Y:S01]  /*3180*/  UMOV UR22, 0x0 ;  /* 0x0000000000167882 */ /* 0x000fe20000000000 */
[----:B------:R-:W-:Y:S01]  /*3190*/  UMOV UR23, 0x8040010 ;  /* 0x0804001000177882 */ /* 0x000fe20000000000 */
[----:B------:R-:W-:Y:S02]  /*31a0*/  ULOP3.LUT UR9, UR9, 0x10000, URZ, 0xfc, !UPT ;  /* 0x0001000009097892 */ /* 0x000fe4000f8efcff */
[----:B------:R-:W-:-:S02]  /*31b0*/  ULOP3.LUT UR10, UR10, 0x10000, URZ, 0xfc, !UPT ;  /* 0x000100000a0a7892 */ /* 0x000fc4000f8efcff */
[----:B------:R-:W-:Y:S02]  /*31c0*/  UIADD3 UR8, UPT, UPT, -UR8, URZ, URZ ;  /* 0x000000ff08087290 */ /* 0x000fe4000fffe1ff */
[----:B---3--:R-:W-:Y:S01]  /*31d0*/  UISETP.GE.AND UP3, UPT, UR6, 0x1, UPT ;  /* 0x000000010600788c */ /* 0x008fe2000bf66270 */
[----:B------:R-:W-:Y:S01]  /*31e0*/  UMOV UR20, 0x0 ;  /* 0x0000000000147882 */ /* 0x000fe20000000000 */
[----:B------:R-:W-:Y:S01]  /*31f0*/  UMOV UR21, 0x8040010 ;  /* 0x0804001000157882 */ /* 0x000fe20000000000 */
[----:B------:R-:W-:Y:S01]  /*3200*/  UMOV UR18, 0x0 ;  /* 0x0000000000127882 */ /* 0x000fe20000000000 */
[----:B-1----:R-:W-:Y:S01]  /*3210*/  R2UR UR16, R0 ;  /* 0x00000000001072ca */ /* 0x002fe200000e0000 */
[----:B------:R-:W-:-:S14]  /*3220*/  UMOV UR19, 0x8040010 ;  /* 0x0804001000137882 */ /* 0x000fdc0000000000 */
.L_x_61:
[----:B------:R-:W-:Y:S02]  /*3230*/  LEA R0, R10, UR5, 0x3 ;  /* 0x000000050a007c11 */ /* 0x000fe4000f8e18ff */
[----:B------:R-:W-:Y:S02]  /*3240*/  SHF.L.U32 R5, R9, 0x1f, RZ ;  /* 0x0000001f09057819 */ /* 0x000fe400000006ff */
[----:B------:R-:W-:Y:S01]  /*3250*/  PLOP3.LUT P0, PT, PT, PT, UP3, 0x80, 0x8 ;  /* 0x000000000008781c */ /* 0x000fe20003f0f038 */
[----:B------:R-:W-:Y:S01]  /*3260*/  VIADD R3, R0, 0xa0 ;  /* 0x000000a000037836 */ /* 0x000fe20000000000 */
[----:B-1----:R-:W1:Y:S02]  /*3270*/  SYNCS.PHASECHK.TRANS64.TRYWAIT P1, [R0+URZ+0x90], R5 ;  /* 0x00009005000075a7 */ /* 0x002e6400080211ff */
[----:B-1-3--:R-:W-:Y:S09]  /*3280*/  @!P1 BRA `(.L_x_55) ;  /* 0x0000003400889947 */ /* 0x00aff20003800000 */
.L_x_123:
[----:B------:R-:W-:Y:S01]  /*3290*/  LEA R4, R10, UR5, 0x4 ;  /* 0x000000050a047c11 */ /* 0x000fe2000f8e20ff */
[----:B------:R-:W-:Y:S01]  /*32a0*/  @UP3 ULEA UR7, UR14, UR5, 0x3 ;  /* 0x000000050e073291 */ /* 0x000fe2000f8e18ff */
[----:B------:R-:W-:Y:S01]  /*32b0*/  PLOP3.LUT P2, PT, PT, PT, PT, 0x80, 0x8 ;  /* 0x000000000008781c */ /* 0x000fe20003f4f070 */
[----:B------:R-:W-:Y:S01]  /*32c0*/  ULEA UR6, UR15, UR5, 0x3 ;  /* 0x000000050f067291 */ /* 0x000fe2000f8e18ff */
[----:B------:R-:W-:Y:S02]  /*32d0*/  PRMT R3, RZ, 0x654, R3 ;  /* 0x00000654ff037816 */ /* 0x000fe40000000003 */
[----:B-1----:R-:W1:Y:S01]  /*32e0*/  LDS.128 R4, [R4+0x120] ;  /* 0x0001200004047984 */ /* 0x002e620000000c00 */
[----:B------:R-:W-:Y:S02]  /*32f0*/  @P0 SHF.L.U32 R2, R8, 0x1f, RZ ;  /* 0x0000001f08020819 */ /* 0x000fe400000006ff */
[----:B------:R-:W-:Y:S01]  /*3300*/  SHF.L.U32 R0, R11, 0x1f, RZ ;  /* 0x0000001f0b007819 */ /* 0x000fe200000006ff */
[----:B------:R-:W-:Y:S01]  /*3310*/  @!PT LDS RZ, [RZ] ;  /* 0x00000000fffff984 */ /* 0x000fe20000000800 */
[----:B------:R-:W-:Y:S01]  /*3320*/  @!PT LDS RZ, [RZ] ;  /* 0x00000000fffff984 */ /* 0x000fe20000000800 */
[----:B------:R-:W-:Y:S01]  /*3330*/  @!PT LDS RZ, [RZ] ;  /* 0x00000000fffff984 */ /* 0x000fe20000000800 */
[----:B------:R-:W-:Y:S01]  /*3340*/  @!PT LDS RZ, [RZ] ;  /* 0x00000000fffff984 */ /* 0x000fe20000000800 */
[----:B------:R2:W-:Y:S06]  /*3350*/  MEMBAR.ALL.CTA ;  /* 0x0000000000007992 */ /* 0x0005ec0000008000 */
[----:B--2---:R-:W2:Y:S02]  /*3360*/  FENCE.VIEW.ASYNC.S ;  /* 0x00000000000073c6 */ /* 0x004ea40000000000 */
[----:B--2---:R2:W-:Y:S01]  /*3370*/  SYNCS.ARRIVE.TRANS64.RED.A1T0 RZ, [R3+URZ], RZ ;  /* 0x000000ff03ff79a7 */ /* 0x0045e200081004ff */
[----:B------:R2:W3:Y:S01]  /*3380*/  @P0 SYNCS.PHASECHK.TRANS64.TRYWAIT P2, [UR7], R2 ;  /* 0x00000002ff0005a7 */ /* 0x0004e20008041107 */
[----:B------:R-:W-:Y:S01]  /*3390*/  ULEA UR7, UR15, UR16, 0x4 ;  /* 0x000000100f077291 */ /* 0x000fe2000f8e20ff */
[----:B-1----:R-:W-:Y:S01]  /*33a0*/  LOP3.LUT P1, RZ, R6, 0x1, RZ, 0xc0, !PT ;  /* 0x0000000106ff7812 */ /* 0x002fe2000782c0ff */
[----:B------:R-:W1:Y:S02]  /*33b0*/  SYNCS.PHASECHK.TRANS64.TRYWAIT P0, [UR6+0xd0], R0 ;  /* 0x0000d000ff0075a7 */ /* 0x000e640008001106 */
[----:B-123--:R-:W-:Y:S10]  /*33c0*/  @!P0 BRA `(.L_x_56) ;  /* 0x00000034004c8947 */ /* 0x00eff40003800000 */
.L_x_125:
[----:B------:R-:W-:Y:S01]  /*33d0*/  IADD3 R10, PT, PT, R10, 0x1, RZ ;  /* 0x000000010a0a7810 */ /* 0x000fe20007ffe0ff */
[----:B------:R-:W-:Y:S06]  /*33e0*/  BRA.U !UP3, `(.L_x_57) ;  /* 0x000000050b107547 */ /* 0x000fec000b800000 */
[----:B------:R-:W-:Y:S01]  /*33f0*/  UPLOP3.LUT UP4, UPT, UPT, UPT, UPT, 0x40, 0x4 ;  /* 0x000000000004789c */ /* 0x000fe20003f8e870 */
[----:B------:R-:W-:Y:S01]  /*3400*/  UMOV UR13, UR8 ;  /* 0x00000008000d7c82 */ /* 0x000fe20008000000 */
[----:B------:R-:W-:Y:S01]  /*3410*/  UMOV UR12, UR4 ;  /* 0x00000004000c7c82 */ /* 0x000fe20008000000 */
[----:B------:R-:W-:-:S08]  /*3420*/  UMOV UR17, UR14 ;  /* 0x0000000e00117c82 */ /* 0x000fd00008000000 */
.L_x_60:
[----:B------:R-:W-:Y:S02]  /*3430*/  UIADD3 UR13, UPT, UPT, UR13, 0x1, URZ ;  /* 0x000000010d0d7890 */ /* 0x000fe4000fffe0ff */
[----:B--2---:R-:W-:Y:S02]  /*3440*/  ULEA UR11, UR17, UR5, 0x3 ;  /* 0x00000005110b7291 */ /* 0x004fe4000f8e18ff */
[----:B------:R-:W-:Y:S01]  /*3450*/  UISETP.NE.AND UP0, UPT, UR13, URZ, UPT ;  /* 0x000000ff0d00728c */ /* 0x000fe2000bf05270 */
[----:B---3--:R-:W-:Y:S10]  /*3460*/  @P2 BRA `(.L_x_58) ;  /* 0x00000000000c2947 */ /* 0x008ff40003800000 */
[----:B-1----:R-:W-:Y:S04]  /*3470*/  SHF.L.U32 R3, R8, 0x1f, RZ ;  /* 0x0000001f08037819 */ /* 0x002fe800000006ff */
[----:B------:R-:W1:Y:S02]  /*3480*/  SYNCS.PHASECHK.TRANS64.TRYWAIT P0, [UR11], R3 ;  /* 0x00000003ff0075a7 */ /* 0x000e64000800110b */
[----:B-1----:R-:W-:Y:S05]  /*3490*/  @!P0 BRA `(.L_x_59) ;  /* 0x0000003400308947 */ /* 0x002fea0003800000 */
.L_x_58:
[----:B------:R-:W-:Y:S01]  /*34a0*/  UISETP.NE.AND UP1, UPT, UR12, 0x1, UPT ;  /* 0x000000010c00788c */ /* 0x000fe2000bf25270 */
[----:B------:R-:W-:Y:S01]  /*34b0*/  PLOP3.LUT P2, PT, PT, PT, PT, 0x80, 0x8 ;  /* 0x000000000008781c */ /* 0x000fe20003f4f070 */
[----:B------:R-:W-:Y:S02]  /*34c0*/  UIADD3 UR14, UPT, UPT, UR17, 0x1, URZ ;  /* 0x00000001110e7890 */ /* 0x000fe4000fffe0ff */
[----:B------:R-:W-:Y:S02]  /*34d0*/  ULEA UR64, UR17, UR10, 0x8 ;  /* 0x0000000a11407291 */ /* 0x000fe4000f8e40ff */
[----:B------:R-:W-:Y:S01]  /*34e0*/  UISETP.NE.AND UP2, UPT, UR14, 0x6, UPT ;  /* 0x000000060e00788c */ /* 0x000fe2000bf45270 */
[----:B------:R-:W-:Y:S01]  /*34f0*/  PLOP3.LUT P0, PT, PT, PT, UP1, 0x80, 0x8 ;  /* 0x000000000008781c */ /* 0x000fe20003f0f018 */
[----:B------:R-:W-:Y:S02]  /*3500*/  ULEA UR62, UR17, UR9, 0xb ;  /* 0x00000009113e7291 */ /* 0x000fe4000f8e58ff */
[----:B------:R-:W-:Y:S02]  /*3510*/  USEL UR35, URZ, 0x1, UP2 ;  /* 0x00000001ff237887 */ /* 0x000fe40009000000 */
[----:B------:R-:W-:Y:S02]  /*3520*/  USEL UR14, UR14, URZ, UP2 ;  /* 0x000000ff0e0e7287 */ /* 0x000fe40009000000 */
[----:B------:R-:W-:Y:S02]  /*3530*/  UIADD3 UR60, UPT, UPT, UR64, 0x2, URZ ;  /* 0x00000002403c7890 */ /* 0x000fe4000fffe0ff */
[----:B------:R-:W-:Y:S01]  /*3540*/  @UP1 ULEA UR34, UR14, UR5, 0x3 ;  /* 0x000000050e221291 */ /* 0x000fe2000f8e18ff */
[----:B------:R-:W-:Y:S01]  /*3550*/  LOP3.LUT R8, R8, UR35, RZ, 0x3c, !PT ;  /* 0x0000002308087c12 */ /* 0x000fe2000f8e3cff */
[----:B------:R-:W-:Y:S02]  /*3560*/  UIADD3 UR58, UPT, UPT, UR62, 0x2, URZ ;  /* 0x000000023e3a7890 */ /* 0x000fe4000fffe0ff */
[----:B------:R-:W-:Y:S01]  /*3570*/  UIADD3 UR56, UPT, UPT, UR64, 0x4, URZ ;  /* 0x0000000440387890 */ /* 0x000fe2000fffe0ff */
[----:B-1----:R-:W-:Y:S01]  /*3580*/  @P0 SHF.L.U32 R0, R8, 0x1f, RZ ;  /* 0x0000001f08000819 */ /* 0x002fe200000006ff */
[----:B------:R-:W-:Y:S02]  /*3590*/  UIADD3 UR54, UPT, UPT, UR62, 0x4, URZ ;  /* 0x000000043e367890 */ /* 0x000fe4000fffe0ff */
[----:B------:R-:W-:Y:S01]  /*35a0*/  UIADD3 UR52, UPT, UPT, UR64, 0x6, URZ ;  /* 0x0000000640347890 */ /* 0x000fe2000fffe0ff */
[----:B------:R2:W3:Y:S01]  /*35b0*/  @P0 SYNCS.PHASECHK.TRANS64.TRYWAIT P2, [UR34], R0 ;  /* 0x00000000ff0005a7 */ /* 0x0004e20008041122 */
[----:B------:R-:W-:Y:S02]  /*35c0*/  UIADD3 UR50, UPT, UPT, UR62, 0x6, URZ ;  /* 0x000000063e327890 */ /* 0x000fe4000fffe0ff */
        /* <DEDUP_REMOVED lines=9> */
[----:B------:R-:W-:Y:S01]  /*3660*/  UIADD3 UR12, UPT, UPT, UR12, -0x1, URZ ;  /* 0xffffffff0c0c7890 */ /* 0x000fe2000fffe0ff */
[----:B------:R-:W-:Y:S01]  /*3670*/  UMOV UR65, 0x40004040 ;  /* 0x4000404000417882 */ /* 0x000fe20000000000 */
[----:B------:R-:W-:Y:S01]  /*3680*/  UMOV UR63, 0x40004040 ;  /* 0x40004040003f7882 */ /* 0x000fe20000000000 */
[----:B------:R-:W-:Y:S01]  /*3690*/  UMOV UR61, 0x40004040 ;  /* 0x40004040003d7882 */ /* 0x000fe20000000000 */
[----:B------:R2:W-:Y:S01]  /*36a0*/  UTCHMMA gdesc[UR62], gdesc[UR64], tmem[UR7], tmem[UR32], idesc[UR33], UP4 ;  /* 0x00ff20403e0075ea */ /* 0x0005e2000a000007 */
[----:B------:R-:W-:Y:S01]  /*36b0*/  UPLOP3.LUT UP4, UPT, UPT, UPT, UPT, 0x80, 0x8 ;  /* 0x000000000008789c */ /* 0x000fe20003f8f070 */
[----:B------:R-:W-:Y:S01]  /*36c0*/  UMOV UR59, 0x40004040 ;  /* 0x40004040003b7882 */ /* 0x000fe20000000000 */
[----:B------:R-:W-:Y:S01]  /*36d0*/  UMOV UR57, 0x40004040 ;  /* 0x4000404000397882 */ /* 0x000fe20000000000 */
[----:B------:R2:W-:Y:S01]  /*36e0*/  UTCHMMA gdesc[UR58], gdesc[UR60], tmem[UR7], tmem[UR30], idesc[UR31], UPT ;  /* 0x00ff1e3c3a0075ea */ /* 0x0005e2000b800007 */
        /* <DEDUP_REMOVED lines=14> */
[----:B------:R-:W-:Y:S01]  /*37d0*/  UMOV UR35, 0x40004040 ;  /* 0x4000404000237882 */ /* 0x000fe20000000000 */
[----:B------:R2:W-:Y:S01]  /*37e0*/  UTCHMMA gdesc[UR38], gdesc[UR40], tmem[UR7], tmem[UR20], idesc[UR21], UPT ;  /* 0x00ff1428260075ea */ /* 0x0005e2000b800007 */
[----:B------:R2:W-:Y:S01]  /*37f0*/  UTCHMMA gdesc[UR34], gdesc[UR36], tmem[UR7], tmem[UR18], idesc[UR19], UPT ;  /* 0x00ff1224220075ea */ /* 0x0005e2000b800007 */
[----:B------:R2:W-:Y:S01]  /*3800*/  UTCBAR [UR11], URZ ;  /* 0x000000ff0b0073e9 */ /* 0x0005e200080000ff */
[----:B------:R-:W-:Y:S01]  /*3810*/  UMOV UR17, UR14 ;  /* 0x0000000e00117c82 */ /* 0x000fe20008000000 */
[----:B------:R-:W-:Y:S05]  /*3820*/  BRA.U UP0, `(.L_x_60) ;  /* 0xfffffffd00007547 */ /* 0x000fea000b83ffff */
.L_x_57:
[----:B------:R-:W-:Y:S01]  /*3830*/  UIADD3 UR15, UPT, UPT, UR15, 0x1, URZ ;  /* 0x000000010f0f7890 */ /* 0x000fe2000fffe0ff */
[C---:B------:R-:W-:Y:S01]  /*3840*/  ISETP.NE.AND P0, PT, R10.reuse, 0x2, PT ;  /* 0x000000020a00780c */ /* 0x040fe20003f05270 */
[----:B--2---:R-:W-:Y:S02]  /*3850*/  UIADD3 UR7, UPT, UPT, UR6, 0xb0, URZ ;  /* 0x000000b006077890 */ /* 0x004fe4000fffe0ff */
[----:B------:R-:W-:Y:S01]  /*3860*/  UISETP.NE.AND UP0, UPT, UR15, 0x4, UPT ;  /* 0x000000040f00788c */ /* 0x000fe2000bf05270 */
[----:B-1----:R-:W-:Y:S02]  /*3870*/  SEL R0, RZ, 0x1, P0 ;  /* 0x00000001ff007807 */ /* 0x002fe40000000000 */
[----:B------:R-:W-:Y:S01]  /*3880*/  SEL R10, R10, RZ, P0 ;  /* 0x000000ff0a0a7207 */ /* 0x000fe20000000000 */
[----:B------:R-:W-:Y:S01]  /*3890*/  USEL UR6, URZ, 0x1, UP0 ;  /* 0x00000001ff067887 */ /* 0x000fe20008000000 */
[----:B------:R-:W-:Y:S01]  /*38a0*/  LOP3.LUT R9, R9, R0, RZ, 0x3c, !PT ;  /* 0x0000000009097212 */ /* 0x000fe200078e3cff */
[----:B------:R-:W-:Y:S01]  /*38b0*/  USEL UR15, UR15, URZ, UP0 ;  /* 0x000000ff0f0f7287 */ /* 0x000fe20008000000 */
[----:B------:R1:W-:Y:S03]  /*38c0*/  UTCBAR [UR7], URZ ;  /* 0x000000ff070073e9 */ /* 0x0003e600080000ff */
[----:B------:R-:W-:Y:S01]  /*38d0*/  LOP3.LUT R11, R11, UR6, RZ, 0x3c, !PT ;  /* 0x000000060b0b7c12 */ /* 0x000fe2000f8e3cff */
[----:B------:R-:W-:Y:S07]  /*38e0*/  @P1 BRA `(.L_x_61) ;  /* 0xfffffff800501947 */ /* 0x000fee000383ffff */
[----:B------:R-:W2:Y:S01]  /*38f0*/  S2UR UR4, SR_CgaCtaId ;  /* 0x00000000000479c3 */ /* 0x000ea20000008800 */
[----:B------:R-:W-:Y:S01]  /*3900*/  ELECT P0, URZ, PT ;  /* 0x0000000000ff782f */ /* 0x000fe20003800000 */
[----:B------:R-:W-:Y:S01]  /*3910*/  IMAD.MOV.U32 R0, RZ, RZ, 0x1 ;  /* 0x00000001ff007424 */ /* 0x000fe200078e00ff */
[----:B------:R-:W-:Y:S01]  /*3920*/  UIADD3 UR5, UPT, UPT, UR5, 0xd0, URZ ;  /* 0x000000d005057890 */ /* 0x000fe2000fffe0ff */
[----:B------:R-:W-:Y:S01]  /*3930*/  SHF.L.U32 R3, R11, 0x1f, RZ ;  /* 0x0000001f0b037819 */ /* 0x000fe200000006ff */
[----:B------:R-:W-:-:S03]  /*3940*/  UMOV UR6, 0x40 ;  /* 0x0000004000067882 */ /* 0x000fc60000000000 */
[----:B------:R-:W-:Y:S01]  /*3950*/  UVIRTCOUNT.DEALLOC.SMPOOL 0x80 ;  /* 0x000000800000784c */ /* 0x000fe20000000000 */
[----:B--2---:R-:W-:Y:S02]  /*3960*/  ULEA UR4, UR4, UR6, 0x18 ;  /* 0x0000000604047291 */ /* 0x004fe4000f8ec0ff */
[----:B------:R-:W-:-:S07]  /*3970*/  ULEA UR6, UR15, UR5, 0x3 ;  /* 0x000000050f067291 */ /* 0x000fce000f8e18ff */
[----:B------:R2:W-:Y:S02]  /*3980*/  @P0 STS.U8 [UR4+0x1c], R0 ;  /* 0x00001c00ff000988 */ /* 0x0005e40008000004 */
[----:B------:R-:W4:Y:S02]  /*3990*/  SYNCS.PHASECHK.TRANS64.TRYWAIT P0, [UR6], R3 ;  /* 0x00000003ff0075a7 */ /* 0x000f240008001106 */
[----:B--2-4-:R-:W-:Y:S05]  /*39a0*/  @!P0 BRA `(.L_x_62) ;  /* 0x0000003000048947 */ /* 0x014fea0003800000 */
.L_x_128:
[----:B-1----:R-:W-:-:S04]  /*39b0*/  UIADD3 UR7, UPT, UPT, UR15, 0x1, URZ ;  /* 0x000000010f077890 */ /* 0x002fc8000fffe0ff */
[----:B------:R-:W-:-:S04]  /*39c0*/  UISETP.NE.AND UP0, UPT, UR7, 0x4, UPT ;  /* 0x000000040700788c */ /* 0x000fc8000bf05270 */
[----:B------:R-:W-:Y:S02]  /*39d0*/  USEL UR8, URZ, 0x1, UP0 ;  /* 0x00000001ff087887 */ /* 0x000fe40008000000 */
[----:B------:R-:W-:-:S04]  /*39e0*/  USEL UR7, UR7, URZ, UP0 ;  /* 0x000000ff07077287 */ /* 0x000fc80008000000 */
[----:B------:R-:W-:Y:S01]  /*39f0*/  ULEA UR6, UR7, UR5, 0x3 ;  /* 0x0000000507067291 */ /* 0x000fe2000f8e18ff */
[----:B------:R-:W-:-:S04]  /*3a00*/  LOP3.LUT R2, R11, UR8, RZ, 0x3c, !PT ;  /* 0x000000080b027c12 */ /* 0x000fc8000f8e3cff */
[----:B--2---:R-:W-:-:S04]  /*3a10*/  SHF.L.U32 R3, R2, 0x1f, RZ ;  /* 0x0000001f02037819 */ /* 0x004fc800000006ff */
[----:B------:R-:W1:Y:S02]  /*3a20*/  SYNCS.PHASECHK.TRANS64.TRYWAIT P0, [UR6], R3 ;  /* 0x00000003ff0075a7 */ /* 0x000e640008001106 */
[----:B-1----:R-:W-:Y:S05]  /*3a30*/  @!P0 BRA `(.L_x_63) ;  /* 0x0000002c00f88947 */ /* 0x002fea0003800000 */
.L_x_130:
        /* <DEDUP_REMOVED lines=9> */
.L_x_132:
[----:B------:R-:W-:-:S04]  /*3ad0*/  UIADD3 UR7, UPT, UPT, UR7, 0x1, URZ ;  /* 0x0000000107077890 */ /* 0x000fc8000fffe0ff */
[----:B------:R-:W-:-:S04]  /*3ae0*/  UISETP.NE.AND UP0, UPT, UR7, 0x4, UPT ;  /* 0x000000040700788c */ /* 0x000fc8000bf05270 */
[----:B------:R-:W-:Y:S02]  /*3af0*/  USEL UR6, URZ, 0x1, UP0 ;  /* 0x00000001ff067887 */ /* 0x000fe40008000000 */
[----:B------:R-:W-:-:S04]  /*3b00*/  USEL UR7, UR7, URZ, UP0 ;  /* 0x000000ff07077287 */ /* 0x000fc80008000000 */
[----:B------:R-:W-:Y:S01]  /*3b10*/  ULEA UR7, UR7, UR5, 0x3 ;  /* 0x0000000507077291 */ /* 0x000fe2000f8e18ff */
[----:B-1----:R-:W-:-:S04]  /*3b20*/  LOP3.LUT R3, R2, UR6, RZ, 0x3c, !PT ;  /* 0x0000000602037c12 */ /* 0x002fc8000f8e3cff */
[----:B------:R-:W-:-:S04]  /*3b30*/  SHF.L.U32 R3, R3, 0x1f, RZ ;  /* 0x0000001f03037819 */ /* 0x000fc800000006ff */
[----:B------:R-:W1:Y:S02]  /*3b40*/  SYNCS.PHASECHK.TRANS64.TRYWAIT P0, [UR7], R3 ;  /* 0x00000003ff0075a7 */ /* 0x000e640008001107 */
[----:B-1----:R-:W-:Y:S05]  /*3b50*/  @!P0 BRA `(.L_x_65) ;  /* 0x0000002c00e08947 */ /* 0x002fea0003800000 */
.L_x_134:
[----:B------:R-:W-:Y:S01]  /*3b60*/  NOP ;  /* 0x0000000000007918 */ /* 0x000fe20000000000 */
[----:B-1----:R-:W1:Y:S01]  /*3b70*/  LDS R0, [UR4+0x14] ;  /* 0x00001404ff007984 */ /* 0x002e620008000800 */
[----:B------:R-:W-:Y:S01]  /*3b80*/  ULOP3.LUT UR6, UR16, 0xffff, URZ, 0xc0, !UPT ;  /* 0x0000ffff10067892 */ /* 0x000fe2000f8ec0ff */
[----:B------:R-:W-:Y:S01]  /*3b90*/  UMOV UR8, 0xffff ;  /* 0x0000ffff00087882 */ /* 0x000fe20000000000 */
[----:B------:R-:W-:Y:S02]  /*3ba0*/  UMOV UR5, 0x1 ;  /* 0x0000000100057882 */ /* 0x000fe40000000000 */
[----:B------:R-:W-:-:S04]  /*3bb0*/  USHF.R.U32.HI UR6, URZ, 0x5, UR6 ;  /* 0x00000005ff067899 */ /* 0x000fc80008011606 */
[----:B------:R-:W-:Y:S02]  /*3bc0*/  USHF.L.U32 UR8, UR8, UR6, URZ ;  /* 0x0000000608087299 */ /* 0x000fe400080006ff */
[----:B------:R-:W-:-:S04]  /*3bd0*/  USHF.L.U32 UR5, UR5, UR6, URZ ;  /* 0x0000000605057299 */ /* 0x000fc800080006ff */
[----:B-1----:R-:W-:-:S04]  /*3be0*/  LOP3.LUT R0, R0, UR8, RZ, 0xc0, !PT ;  /* 0x0000000800007c12 */ /* 0x002fc8000f8ec0ff */
[----:B------:R-:W-:-:S13]  /*3bf0*/  ISETP.NE.AND P0, PT, R0, UR8, PT ;  /* 0x0000000800007c0c */ /* 0x000fda000bf05270 */
[----:B------:R-:W-:Y:S05]  /*3c00*/  @P0 BRA `(.L_x_66) ;  /* 0x0000000000580947 */ /* 0x000fea0003800000 */
[----:B------:R-:W1:Y:S02]  /*3c10*/  LDS R0, [UR4+0x18] ;  /* 0x00001804ff007984 */ /* 0x000e640008000800 */
[----:B-1----:R-:W-:-:S04]  /*3c20*/  LOP3.LUT R0, R0, UR5, RZ, 0xc0, !PT ;  /* 0x0000000500007c12 */ /* 0x002fc8000f8ec0ff */
[----:B------:R-:W-:-:S13]  /*3c30*/  ISETP.NE.AND P0, PT, R0, UR5, PT ;  /* 0x0000000500007c0c */ /* 0x000fda000bf05270 */
[----:B------:R-:W-:Y:S05]  /*3c40*/  @P0 BRA `(.L_x_67) ;  /* 0x00000000003c0947 */ /* 0x000fea0003800000 */
[----:B------:R-:W1:Y:S01]  /*3c50*/  S2R R2, SR_LANEID ;  /* 0x0000000000027919 */ /* 0x000e620000000000 */
[----:B------:R-:W-:Y:S01]  /*3c60*/  ULOP3.LUT UR8, URZ, UR8, URZ, 0x33, !UPT ;  /* 0x00000008ff087292 */ /* 0x000fe2000f8e33ff */
[----:B------:R-:W-:Y:S01]  /*3c70*/  LOP3.LUT R4, RZ, UR5, RZ, 0x33, !PT ;  /* 0x00000005ff047c12 */ /* 0x000fe2000f8e33ff */
[----:B------:R-:W-:Y:S02]  /*3c80*/  VOTEU.ANY UR7, UPT, PT ;  /* 0x0000000000077886 */ /* 0x000fe400038e0100 */
[----:B------:R-:W-:Y:S01]  /*3c90*/  UFLO.U32 UR7, UR7 ;  /* 0x00000007000772bd */ /* 0x000fe200080e0000 */
[----:B------:R-:W2:Y:S01]  /*3ca0*/  REDUX UR5, R4 ;  /* 0x00000000040573c4 */ /* 0x000ea20000000000 */
[----:B------:R-:W-:-:S06]  /*3cb0*/  IMAD.U32 R0, RZ, RZ, UR8 ;  /* 0x00000008ff007e24 */ /* 0x000fcc000f8e00ff */
[----:B------:R4:W-:Y:S01]  /*3cc0*/  UTCATOMSWS.AND URZ, UR8 ;  /* 0x0000000800ff79e3 */ /* 0x0009e20008000000 */
[----:B------:R-:W3:Y:S01]  /*3cd0*/  REDUX UR6, R0 ;  /* 0x00000000000673c4 */ /* 0x000ee20000000000 */
[----:B-1----:R-:W-:Y:S01]  /*3ce0*/  ISETP.EQ.U32.AND P0, PT, R2, UR7, PT ;  /* 0x0000000702007c0c */ /* 0x002fe2000bf02070 */
[----:B--2---:R-:W-:Y:S01]  /*3cf0*/  IMAD.U32 R2, RZ, RZ, UR5 ;  /* 0x00000005ff027e24 */ /* 0x004fe2000f8e00ff */
[----:B---3--:R-:W-:-:S11]  /*3d00*/  MOV R3, UR6 ;  /* 0x0000000600037c02 */ /* 0x008fd60008000f00 */
[----:B------:R4:W-:Y:S04]  /*3d10*/  @P0 ATOMS.AND RZ, [UR4+0x14], R3 ;  /* 0x00001403ffff098c */ /* 0x0009e8000a800004 */
[----:B------:R4:W-:Y:S01]  /*3d20*/  @P0 ATOMS.AND RZ, [UR4+0x18], R2 ;  /* 0x00001802ffff098c */ /* 0x0009e2000a800004 */
[----:B------:R-:W-:Y:S05]  /*3d30*/  BRA `(.L_x_68) ;  /* 0x0000000000147947 */ /* 0x000fea0003800000 */
.L_x_67:
[----:B------:R-:W-:Y:S02]  /*3d40*/  MOV R2, 0x3d60 ;  /* 0x00003d6000027802 */ /* 0x000fe40000000f00 */
[----:B---3-5:R-:W-:Y:S05]  /*3d50*/  CALL.REL.NOINC `($__internal_0_$__cuda_sm10x_tcgen05_guardrail_trap_col_being_dealloced_not_returned_by_alloc) ;  /* 0x0000003000107944 */ /* 0x028fea0003c00000 */
[----:B------:R-:W-:Y:S05]  /*3d60*/  BRA `(.L_x_68) ;  /* 0x0000000000087947 */ /* 0x000fea0003800000 */
.L_x_66:
[----:B------:R-:W-:Y:S02]  /*3d70*/  MOV R2, 0x3d90 ;  /* 0x00003d9000027802 */ /* 0x000fe40000000f00 */
[----:B---3-5:R-:W-:Y:S05]  /*3d80*/  CALL.REL.NOINC `($__internal_2_$__cuda_sm10x_tcgen05_guardrail_trap_unallocated_columns_being_dealloced) ;  /* 0x00000030001c7944 */ /* 0x028fea0003c00000 */
.L_x_68:
[----:B------:R-:W-:Y:S01]  /*3d90*/  NOP ;  /* 0x0000000000007918 */ /* 0x000fe20000000000 */
[----:B----4-:R-:W-:Y:S05]  /*3da0*/  EXIT ;  /* 0x000000000000794d */ /* 0x010fea0003800000 */
.L_x_50:
[----:B------:R-:W-:-:S09]  /*3db0*/  UISETP.NE.OR UP2, UPT, UR8, 0x3, !UP2 ;  /* 0x000000030800788c */ /* 0x000fd2000d745670 */
[----:B------:R-:W-:Y:S05]  /*3dc0*/  BRA.U UP2, `(.L_x_69) ;  /* 0x0000000d020c7547 */ /* 0x000fea000b800000 */
[----:B------:R-:W1:Y:S01]  /*3dd0*/  LDC R0, c[0x0][0xb30] ;  /* 0x0002cc00ff007b82 */ /* 0x000e620000000800 */
[----:B------:R-:W2:Y:S01]  /*3de0*/  LDCU.64 UR8, c[0x0][0x888] ;  /* 0x00011100ff0877ac */ /* 0x000ea20008000a00 */
[----:B------:R-:W-:Y:S01]  /*3df0*/  IMAD.MOV.U32 R30, RZ, RZ, 0x1 ;  /* 0x00000001ff1e7424 */ /* 0x000fe200078e00ff */
[----:B------:R-:W-:Y:S01]  /*3e00*/  CS2R R28, SRZ ;  /* 0x00000000001c7805 */ /* 0x000fe2000001ff00 */
[----:B------:R-:W-:Y:S01]  /*3e10*/  IMAD.MOV.U32 R25, RZ, RZ, 0x1000 ;  /* 0x00001000ff197424 */ /* 0x000fe200078e00ff */
[----:B------:R-:W4:Y:S03]  /*3e20*/  LDCU.64 UR4, c[0x0][0x890] ;  /* 0x00011200ff0477ac */ /* 0x000f260008000a00 */
[----:B------:R-:W3:Y:S01]  /*3e30*/  LDC R19, c[0x0][0x370] ;  /* 0x0000dc00ff137b82 */ /* 0x000ee20000000800 */
[----:B------:R-:W-:Y:S01]  /*3e40*/  UMOV UR7, 0x400 ;  /* 0x0000040000077882 */ /* 0x000fe20000000000 */
[----:B------:R-:W-:-:S02]  /*3e50*/  UPLOP3.LUT UP1, UPT, UPT, UPT, UPT, 0x40, 0x4 ;  /* 0x000000000004789c */ /* 0x000fc40003f2e870 */
[----:B------:R-:W-:Y:S01]  /*3e60*/  ULEA UR7, UR37, UR7, 0x18 ;  /* 0x0000000725077291 */ /* 0x000fe2000f8ec0ff */
[----:B------:R-:W-:-:S03]  /*3e70*/  UMOV UR15, URZ ;  /* 0x000000ff000f7c82 */ /* 0x000fc60008000000 */
[----:B------:R-:W3:Y:S01]  /*3e80*/  LDC R2, c[0x0][0xb0c] ;  /* 0x0002c300ff027b82 */ /* 0x000ee20000000800 */
[----:B--2---:R-:W-:Y:S02]  /*3e90*/  UISETP.NE.U32.AND UP2, UPT, UR8, URZ, UPT ;  /* 0x000000ff0800728c */ /* 0x004fe4000bf45070 */
[----:B----4-:R-:W-:-:S05]  /*3ea0*/  UISETP.NE.U32.AND UP3, UPT, UR4, URZ, UPT ;  /* 0x000000ff0400728c */ /* 0x010fca000bf65070 */
[----:B------:R-:W2:Y:S01]  /*3eb0*/  LDC R18, c[0x0][0xb20] ;  /* 0x0002c800ff127b82 */ /* 0x000ea20000000800 */
[----:B-1----:R-:W-:Y:S01]  /*3ec0*/  ISETP.NE.AND P1, PT, R0, 0x1, PT ;  /* 0x000000010000780c */ /* 0x002fe20003f25270 */
[----:B------:R-:W-:Y:S02]  /*3ed0*/  UISETP.NE.AND.EX UP2, UPT, UR9, URZ, UPT, UP2 ;  /* 0x000000ff0900728c */ /* 0x000fe4000bf45320 */
[----:B------:R-:W-:-:S04]  /*3ee0*/  UISETP.NE.AND.EX UP3, UPT, UR5, URZ, UPT, UP3 ;  /* 0x000000ff0500728c */ /* 0x000fc8000bf65330 */
[----:B-----5:R-:W1:Y:S08]  /*3ef0*/  LDC.64 R32, c[0x0][0x348] ;  /* 0x0000d200ff207b82 */ /* 0x020e700000000a00 */
[----:B------:R-:W4:Y:S08]  /*3f00*/  LDC.64 R16, c[0x0][0xb10] ;  /* 0x0002c400ff107b82 */ /* 0x000f300000000a00 */
[----:B------:R-:W1:Y:S08]  /*3f10*/  LDC.64 R6, c[0x0][0xb18] ;  /* 0x0002c600ff067b82 */ /* 0x000e700000000a00 */
[----:B------:R-:W1:Y:S08]  /*3f20*/  LDC.64 R4, c[0x0][0xb28] ;  /* 0x0002ca00ff047b82 */ /* 0x000e700000000a00 */
[----:B--23--:R-:W1:Y:S02]  /*3f30*/  LDC R24, c[0x0][0x374] ;  /* 0x0000dd00ff187b82 */ /* 0x00ce640000000800 */
.L_x_77:
[C---:B------:R-:W-:Y:S02]  /*3f40*/  LEA R0, R29.reuse, UR7, 0x3 ;  /* 0x000000071d007c11 */ /* 0x040fe4000f8e18ff */
[----:B------:R-:W-:Y:S02]  /*3f50*/  SHF.L.U32 R3, R28, 0x1f, RZ ;  /* 0x0000001f1c037819 */ /* 0x000fe400000006ff */
[----:B------:R-:W-:Y:S02]  /*3f60*/  LEA R20, R29, UR7, 0x4 ;  /* 0x000000071d147c11 */ /* 0x000fe4000f8e20ff */
[----:B--2---:R-:W2:Y:S02]  /*3f70*/  SYNCS.PHASECHK.TRANS64.TRYWAIT P0, [R0+URZ+0x90], R3 ;  /* 0x00009003000075a7 */ /* 0x004ea400080011ff */
[----:B--2---:R-:W-:Y:S05]  /*3f80*/  @!P0 BRA `(.L_x_70) ;  /* 0x0000002800ec8947 */ /* 0x004fea0003800000 */
.L_x_135:
[----:B------:R-:W-:Y:S01]  /*3f90*/  ISETP.GE.AND P0, PT, R26, 0x1, PT ;  /* 0x000000011a00780c */ /* 0x000fe20003f06270 */
[----:B------:R-:W3:Y:S01]  /*3fa0*/  LDS.128 R20, [R20+0x120] ;  /* 0x0001200014147984 */ /* 0x000ee20000000c00 */
[----:B------:R-:W-:Y:S01]  /*3fb0*/  ISETP.NE.U32.AND P4, PT, RZ, UR4, PT ;  /* 0x00000004ff007c0c */ /* 0x000fe2000bf85070 */
[----:B--2---:R-:W-:Y:S03]  /*3fc0*/  VIADD R0, R0, 0xa0 ;  /* 0x000000a000007836 */ /* 0x004fe60000000000 */
[----:B------:R-:W-:Y:S01]  /*3fd0*/  ISETP.NE.AND.EX P4, PT, RZ, UR5, PT, P4 ;  /* 0x00000005ff007c0c */ /* 0x000fe2000bf85340 */
[----:B------:R-:W-:Y:S01]  /*3fe0*/  @!PT LDS RZ, [RZ] ;  /* 0x00000000fffff984 */ /* 0x000fe20000000800 */
[----:B------:R-:W-:Y:S01]  /*3ff0*/  @!PT LDS RZ, [RZ] ;  /* 0x00000000fffff984 */ /* 0x000fe20000000800 */
[----:B------:R-:W-:Y:S01]  /*4000*/  @!PT LDS RZ, [RZ] ;  /* 0x00000000fffff984 */ /* 0x000fe20000000800 */
[----:B------:R-:W-:Y:S01]  /*4010*/  @!PT LDS RZ, [RZ] ;  /* 0x00000000fffff984 */ /* 0x000fe20000000800 */
[----:B------:R2:W-:Y:S06]  /*4020*/  MEMBAR.ALL.CTA ;  /* 0x0000000000007992 */ /* 0x0005ec0000008000 */
[----:B--2---:R-:W2:Y:S01]  /*4030*/  FENCE.VIEW.ASYNC.S ;  /* 0x00000000000073c6 */ /* 0x004ea20000000000 */
[----:B------:R-:W-:Y:S04]  /*4040*/  PRMT R0, RZ, 0x654, R0 ;  /* 0x00000654ff007816 */ /* 0x000fe80000000000 */
[----:B--2---:R2:W-:Y:S01]  /*4050*/  SYNCS.ARRIVE.TRANS64.RED.A1T0 RZ, [R0+URZ], RZ ;  /* 0x000000ff00ff79a7 */ /* 0x0045e200081004ff */
[----:B---3--:R-:W-:Y:S11]  /*4060*/  LOP3.LUT P3, RZ, R22, 0x1, RZ, 0xc0, !PT ;  /* 0x0000000116ff7812 */ /* 0x008ff6000786c0ff */
[----:B------:R-:W-:Y:S02]  /*4070*/  @!UPT UIADD3 URZ, UPT, UPT, URZ, URZ, URZ ;  /* 0x000000fffffff290 */ /* 0x000fe4000fffe0ff */
[----:B------:R-:W-:Y:S02]  /*4080*/  @P3 MOV R13, R20 ;  /* 0x00000014000d3202 */ /* 0x000fe40000000f00 */
[----:B------:R-:W-:Y:S01]  /*4090*/  @P3 LOP3.LUT R8, R21, 0xffff, RZ, 0xc0, !PT ;  /* 0x0000ffff15083812 */ /* 0x000fe200078ec0ff */
[----:B--2---:R-:W-:Y:S06]  /*40a0*/  @!P0 BRA `(.L_x_71) ;  /* 0x0000000000a48947 */ /* 0x004fec0003800000 */
[----:B-1----:R-:W-:Y:S01]  /*40b0*/  IMAD.HI.U32 R31, R24, R7, RZ ;  /* 0x00000007181f7227 */ /* 0x002fe200078e00ff */
[----:B------:R-:W-:Y:S02]  /*40c0*/  ISETP.NE.AND P0, PT, R6, 0x1, PT ;  /* 0x000000010600780c */ /* 0x000fe40003f05270 */
[----:B------:R-:W-:Y:S01]  /*40d0*/  ISETP.NE.AND P2, PT, R26, 0x1, PT ;  /* 0x000000011a00780c */ /* 0x000fe20003f45270 */
[----:B----4-:R-:W-:Y:S01]  /*40e0*/  IMAD.HI.U32 R34, R19, R16, RZ ;  /* 0x0000001013227227 */ /* 0x010fe200078e00ff */
[----:B------:R-:W-:Y:S02]  /*40f0*/  SHF.R.U32.HI R31, RZ, R18, R31 ;  /* 0x00000012ff1f7219 */ /* 0x000fe4000001161f */
[----:B------:R-:W-:Y:S01]  /*4100*/  ISETP.NE.AND P5, PT, R2, 0x1, PT ;  /* 0x000000010200780c */ /* 0x000fe20003fa5270 */
[----:B------:R-:W-:Y:S01]  /*4110*/  IMAD.HI.U32 R36, R13, R16, RZ ;  /* 0x000000100d247227 */ /* 0x000fe200078e00ff */
[----:B------:R-:W-:Y:S02]  /*4120*/  SHF.R.U32.HI R34, RZ, R17, R34 ;  /* 0x00000011ff227219 */ /* 0x000fe40000011622 */
[----:B------:R-:W-:Y:S01]  /*4130*/  SEL R3, R24, R31, !P0 ;  /* 0x0000001f18037207 */ /* 0x000fe20004000000 */
[C---:B------:R-:W-:Y:S01]  /*4140*/  IMAD.HI.U32 R31, R8.reuse, R7, RZ ;  /* 0x00000007081f7227 */ /* 0x040fe200078e00ff */
[----:B------:R-:W-:Y:S02]  /*4150*/  SEL R11, R19, R34, !P5 ;  /* 0x00000022130b7207 */ /* 0x000fe40006800000 */
[----:B------:R-:W-:Y:S01]  /*4160*/  SHF.R.U32.HI R36, RZ, R17, R36 ;  /* 0x00000011ff247219 */ /* 0x000fe20000011624 */
[----:B------:R-:W-:Y:S01]  /*4170*/  IMAD.HI.U32 R38, R3, R4, RZ ;  /* 0x0000000403267227 */ /* 0x000fe200078e00ff */
[----:B------:R-:W-:Y:S03]  /*4180*/  SHF.R.U32.HI R31, RZ, R18, R31 ;  /* 0x00000012ff1f7219 */ /* 0x000fe6000001161f */
[----:B------:R-:W-:Y:S01]  /*4190*/  IMAD.HI.U32 R34, R11, R4, RZ ;  /* 0x000000040b227227 */ /* 0x000fe200078e00ff */
[----:B------:R-:W-:Y:S02]  /*41a0*/  @P2 SHF.R.U32.HI R3, RZ, R5, R38 ;  /* 0x00000005ff032219 */ /* 0x000fe40000011626 */
[----:B------:R-:W-:Y:S02]  /*41b0*/  SEL R9, R8, R31, !P0 ;  /* 0x0000001f08097207 */ /* 0x000fe40004000000 */
[----:B------:R-:W-:Y:S01]  /*41c0*/  @P2 SHF.R.U32.HI R11, RZ, R5, R34 ;  /* 0x00000005ff0b2219 */ /* 0x000fe20000011622 */
[C---:B------:R-:W-:Y:S01]  /*41d0*/  IMAD R10, R26.reuse, R3, RZ ;  /* 0x000000031a0a7224 */ /* 0x040fe200078e02ff */
[----:B------:R-:W-:Y:S01]  /*41e0*/  SEL R3, R13, R36, !P5 ;  /* 0x000000240d037207 */ /* 0x000fe20006800000 */
[C---:B------:R-:W-:Y:S03]  /*41f0*/  IMAD.HI.U32 R14, R9.reuse, R4, RZ ;  /* 0x00000004090e7227 */ /* 0x040fe600078e00ff */
[----:B------:R-:W-:Y:S01]  /*4200*/  ISETP.GE.AND P0, PT, R9, R10, PT ;  /* 0x0000000a0900720c */ /* 0x000fe20003f06270 */
[C---:B------:R-:W-:Y:S01]  /*4210*/  IMAD R12, R26.reuse, R11, RZ ;  /* 0x0000000b1a0c7224 */ /* 0x040fe200078e02ff */
[-C--:B------:R-:W-:Y:S04]  /*4220*/  SHF.R.U32.HI R14, RZ, R5.reuse, R14 ;  /* 0x00000005ff0e7219 */ /* 0x080fe8000001160e */
[----:B------:R-:W-:Y:S02]  /*4230*/  ISETP.GE.OR P0, PT, R3, R12, P0 ;  /* 0x0000000c0300720c */ /* 0x000fe40000706670 */
[----:B------:R-:W-:Y:S05]  /*4240*/  SEL R15, R9, R14, !P2 ;  /* 0x0000000e090f7207 */ /* 0x000fea0005000000 */
[----:B------:R-:W-:Y:S04]  /*4250*/  IMAD.MOV R14, RZ, RZ, -R15 ;  /* 0x000000ffff0e7224 */ /* 0x000fe800078e0a0f */
[----:B------:R-:W-:Y:S02]  /*4260*/  IMAD R14, R26, R14, R9 ;  /* 0x0000000e1a0e7224 */ /* 0x000fe400078e0209 */
[C---:B------:R-:W-:Y:S05]  /*4270*/  @!P0 IMAD.HI.U32 R10, R3.reuse, R4, RZ ;  /* 0x00000004030a8227 */ /* 0x040fea00078e00ff */
[----:B------:R-:W-:Y:S04]  /*4280*/  @!P0 SHF.R.U32.HI R10, RZ, R5, R10 ;  /* 0x00000005ff0a8219 */ /* 0x000fe8000001160a */
[----:B------:R-:W-:Y:S01]  /*4290*/  @!P0 SEL R0, R3, R10, !P2 ;  /* 0x0000000a03008207 */ /* 0x000fe20005000000 */
[----:B------:R-:W-:Y:S03]  /*42a0*/  IMAD.MOV R10, RZ, RZ, -R3 ;  /* 0x000000ffff0a7224 */ /* 0x000fe600078e0a03 */
[----:B------:R-:W-:Y:S01]  /*42b0*/  @!P0 IADD3 R15, PT, PT, R15, -R0, RZ ;  /* 0x800000000f0f8210 */ /* 0x000fe20007ffe0ff */
[----:B------:R-:W-:Y:S01]  /*42c0*/  @!P0 IMAD R0, R11, R14, R0 ;  /* 0x0000000e0b008224 */ /* 0x000fe200078e0200 */
[----:B------:R-:W-:Y:S01]  /*42d0*/  IADD3 R11, PT, PT, -R9, RZ, RZ ;  /* 0x000000ff090b7210 */ /* 0x000fe20007ffe1ff */
[----:B------:R-:W-:Y:S02]  /*42e0*/  IMAD R13, R2, R10, R13 ;  /* 0x0000000a020d7224 */ /* 0x000fe400078e020d */
[----:B------:R-:W-:Y:S02]  /*42f0*/  @!P0 IMAD R9, R15, R26, R3 ;  /* 0x0000001a0f098224 */ /* 0x000fe400078e0203 */
[----:B------:R-:W-:Y:S02]  /*4300*/  @!P0 IMAD.MOV.U32 R3, RZ, RZ, R0 ;  /* 0x000000ffff038224 */ /* 0x000fe400078e0000 */
[----:B------:R-:W-:Y:S02]  /*4310*/  IMAD R8, R6, R11, R8 ;  /* 0x0000000b06087224 */ /* 0x000fe400078e0208 */
[----:B------:R-:W-:Y:S02]  /*4320*/  IMAD R13, R3, R2, R13 ;  /* 0x00000002030d7224 */ /* 0x000fe400078e020d */
[----:B------:R-:W-:Y:S02]  /*4330*/  IMAD R8, R9, R6, R8 ;  /* 0x0000000609087224 */ /* 0x000fe400078e0208 */
.L_x_71:
[----:B------:R-:W-:Y:S05]  /*4340*/  BRA.U UP1, `(.L_x_72) ;  /* 0x0000000101107547 */ /* 0x000fea000b800000 */
[----:B------:R-:W-:Y:S04]  /*4350*/  MOV R0, UR6 ;  /* 0x0000000600007c02 */ /* 0x000fe80008000f00 */
[----:B------:R-:W-:Y:S04]  /*4360*/  SHF.L.U32 R3, R0, 0x1f, RZ ;  /* 0x0000001f00037819 */ /* 0x000fe800000006ff */
[----:B------:R-:W2:Y:S02]  /*4370*/  SYNCS.PHASECHK.TRANS64.TRYWAIT P0, [UR7+0x88], R3 ;  /* 0x00008803ff0075a7 */ /* 0x000ea40008001107 */
[----:B--2---:R-:W-:Y:S05]  /*4380*/  @!P0 BRA `(.L_x_73) ;  /* 0x0000002800008947 */ /* 0x004fea0003800000 */
.L_x_72:
[----:B------:R-:W-:Y:S05]  /*4390*/  BRA.U !UP3, `(.L_x_74) ;  /* 0x000000010b347547 */ /* 0x000fea000b800000 */
[----:B------:R-:W-:Y:S01]  /*43a0*/  UPLOP3.LUT UP0, UPT, UPT, UPT, UP2, 0x80, 0x8 ;  /* 0x000000000008789c */ /* 0x000fe20003f0f020 */
[----:B--2---:R-:W-:Y:S02]  /*43b0*/  HFMA2 R0, -RZ, RZ, 0, 5.9604644775390625e-08 ;  /* 0x00000001ff007431 */ /* 0x004fe400000001ff */
[----:B------:R-:W-:Y:S03]  /*43c0*/  IMAD.MOV.U32 R70, RZ, RZ, 0x1 ;  /* 0x00000001ff467424 */ /* 0x000fe600078e00ff */
[----:B------:R-:W-:Y:S05]  /*43d0*/  PLOP3.LUT P0, PT, PT, PT, UP0, 0x80, 0x8 ;  /* 0x000000000008781c */ /* 0x000fea0003f0f008 */
[----:B------:R-:W2:Y:S01]  /*43e0*/  @UP0 LDCU.64 UR10, c[0x0][0x888] ;  /* 0x00011100ff0a07ac */ /* 0x000ea20008000a00 */
[----:B------:R-:W-:Y:S07]  /*43f0*/  @UP0 UIMAD UR8, UR36, UR4, URZ ;  /* 0x00000004240802a4 */ /* 0x000fee000f8e02ff */
[----:B------:R-:W-:Y:S01]  /*4400*/  @!P0 PRMT R70, R0, 0x7610, R70 ;  /* 0x0000761000468816 */ /* 0x000fe20000000046 */
[----:B--2---:R-:W-:Y:S03]  /*4410*/  @UP0 UIMAD.WIDE UR10, UR8, 0x4, UR10 ;  /* 0x00000004080a08a5 */ /* 0x004fe6000f8e020a */
[----:B------:R-:W2:Y:S03]  /*4420*/  @!UP0 LDCU UR8, c[0x0][0x880] ;  /* 0x00011000ff0887ac */ /* 0x000ea60008000800 */
[----:B------:R-:W-:Y:S01]  /*4430*/  IMAD.U32 R10, RZ, RZ, UR10 ;  /* 0x0000000aff0a7e24 */ /* 0x000fe2000f8e00ff */
[----:B------:R-:W-:Y:S05]  /*4440*/  MOV R11, UR11 ;  /* 0x0000000b000b7c02 */ /* 0x000fea0008000f00 */
[----:B------:R3:W5:Y:S02]  /*4450*/  @P0 LDG.E R35, desc[UR40][R10.64] ;  /* 0x000000280a230981 */ /* 0x000764000c1e1900 */
[----:B--23--:R-:W-:Y:S07]  /*4460*/  @!P0 IMAD.U32 R35, RZ, RZ, UR8 ;  /* 0x00000008ff238e24 */ /* 0x00cfee000f8e00ff */
.L_x_74:
[----:B-----5:R-:W-:Y:S01]  /*4470*/  @!P4 FSETP.EQ.AND P5, PT, R35, RZ, PT ;  /* 0x000000ff2300c20b */ /* 0x020fe20003fa2000 */
[----:B------:R-:W-:Y:S01]  /*4480*/  @!UPT UIADD3 URZ, UPT, UPT, URZ, URZ, URZ ;  /* 0x000000fffffff290 */ /* 0x000fe2000fffe0ff */
[----:B------:R-:W-:Y:S11]  /*4490*/  @!P4 BRA `(.L_x_75) ;  /* 0x000000000014c947 */ /* 0x000ff60003800000 */
[----:B------:R-:W-:Y:S02]  /*44a0*/  LOP3.LUT P0, RZ, R70, 0xff, RZ, 0xc0, !PT ;  /* 0x000000ff46ff7812 */ /* 0x000fe4000780c0ff */
[----:B------:R-:W-:Y:S04]  /*44b0*/  PLOP3.LUT P5, PT, PT, PT, UP0, 0x80, 0x8 ;  /* 0x000000000008781c */ /* 0x000fe80003faf008 */
[----:B------:R-:W-:Y:S07]  /*44c0*/  PLOP3.LUT P5, PT, P5, PT, PT, 0x8, 0x80 ;  /* 0x000000000080781c */ /* 0x000fee0002fae170 */
[----:B------:R-:W-:Y:S11]  /*44d0*/  @P0 FSETP.EQ.AND P5, PT, R35, RZ, PT ;  /* 0x000000ff2300020b */ /* 0x000ff60003fa2000 */
[----:B------:R-:W-:Y:S02]  /*44e0*/  @!UPT UIADD3 URZ, UPT, UPT, URZ, URZ, URZ ;  /* 0x000000fffffff290 */ /* 0x000fe4000fffe0ff */
.L_x_75:
[----:B------:R-:W3:Y:S01]  /*44f0*/  LDC.64 R14, c[0x0][0xb10] ;  /* 0x0002c400ff0e7b82 */ /* 0x000ee20000000a00 */
[----:B------:R-:W-:Y:S01]  /*4500*/  ULEA UR13, UR15, UR7, 0x3 ;  /* 0x000000070f0d7291 */ /* 0x000fe2000f8e18ff */
[----:B------:R-:W-:Y:S01]  /*4510*/  SHF.L.U32 R12, R30, 0x1f, RZ ;  /* 0x0000001f1e0c7819 */ /* 0x000fe200000006ff */
[----:B------:R-:W-:Y:S01]  /*4520*/  VIADD R29, R29, 0x1 ;  /* 0x000000011d1d7836 */ /* 0x000fe20000000000 */
[----:B------:R-:W-:Y:S04]  /*4530*/  @P3 SHF.R.U32.HI R27, RZ, 0x10, R21 ;  /* 0x00000010ff1b3819 */ /* 0x000fe80000011615 */
[----:B------:R-:W5:Y:S02]  /*4540*/  LDC.64 R10, c[0x0][0xb18] ;  /* 0x0002c600ff0a7b82 */ /* 0x000f640000000a00 */
[----:B------:R-:W1:Y:S01]  /*4550*/  SYNCS.PHASECHK.TRANS64.TRYWAIT P4, [UR13+0x70], R12 ;  /* 0x0000700cff0075a7 */ /* 0x000e62000808110d */
[----:B---3--:R-:W-:Y:S05]  /*4560*/  @!P1 IMAD.HI.U32 R14, R13, R14, RZ ;  /* 0x0000000e0d0e9227 */ /* 0x008fea00078e00ff */
[----:B--2---:R-:W2:Y:S01]  /*4570*/  @!P1 LDC R0, c[0x0][0xb20] ;  /* 0x0002c800ff009b82 */ /* 0x004ea20000000800 */
[----:B------:R-:W-:Y:S01]  /*4580*/  @!P1 SHF.R.U32.HI R14, RZ, R15, R14 ;  /* 0x0000000fff0e9219 */ /* 0x000fe2000001160e */
[----:B-----5:R-:W-:Y:S01]  /*4590*/  @!P1 IMAD.HI.U32 R11, R8, R11, RZ ;  /* 0x0000000b080b9227 */ /* 0x020fe200078e00ff */
[----:B------:R-:W-:Y:S05]  /*45a0*/  @!P1 ISETP.NE.AND P0, PT, R10, 0x1, PT ;  /* 0x000000010a00980c */ /* 0x000fea0003f05270 */
[----:B------:R-:W3:Y:S01]  /*45b0*/  @!P1 LDC R3, c[0x0][0xb0c] ;  /* 0x0002c300ff039b82 */ /* 0x000ee20000000800 */
[----:B--2---:R-:W-:Y:S02]  /*45c0*/  @!P1 SHF.R.U32.HI R9, RZ, R0, R11 ;  /* 0x00000000ff099219 */ /* 0x004fe4000001160b */
[----:B---3--:R-:W-:Y:S02]  /*45d0*/  @!P1 ISETP.NE.AND P2, PT, R3, 0x1, PT ;  /* 0x000000010300980c */ /* 0x008fe40003f45270 */
[----:B------:R-:W-:Y:S02]  /*45e0*/  @!P1 SEL R9, R8, R9, !P0 ;  /* 0x0000000908099207 */ /* 0x000fe40004000000 */
[----:B------:R-:W-:Y:S02]  /*45f0*/  ELECT P0, URZ, PT ;  /* 0x0000000000ff782f */ /* 0x000fe40003800000 */
[----:B------:R-:W-:Y:S05]  /*4600*/  @!P1 SEL R14, R13, R14, !P2 ;  /* 0x0000000e0d0e9207 */ /* 0x000fea0005000000 */
[----:B------:R-:W-:Y:S02]  /*4610*/  @!P1 IMAD.IADD R0, R9, 0x1, -R14 ;  /* 0x0000000109009824 */ /* 0x000fe400078e0a0e */
[----:B------:R-:W-:Y:S02]  /*4620*/  @!P1 IMAD.IADD R9, R14, 0x1, -R9 ;  /* 0x000000010e099824 */ /* 0x000fe400078e0a09 */
[----:B------:R-:W-:Y:S02]  /*4630*/  @!P1 IMAD R13, R0, R3, R13 ;  /* 0x00000003000d9224 */ /* 0x000fe400078e020d */
[----:B------:R-:W-:Y:S01]  /*4640*/  @!P1 IMAD R8, R9, R10, R8 ;  /* 0x0000000a09089224 */ /* 0x000fe200078e0208 */
[----:B-1----:R-:W-:Y:S06]  /*4650*/  @!P4 BRA `(.L_x_76) ;  /* 0x000000240064c947 */ /* 0x002fec0003800000 */
.L_x_138:
[----:B------:R-:W-:Y:S01]  /*4660*/  PLOP3.LUT P5, PT, P5, P0, PT, 0xf2, 0x2f ;  /* 0x00000000002f781c */ /* 0x000fe20002fa1e72 */
[----:B------:R-:W-:Y:S01]  /*4670*/  UMOV UR16, 0x0 ;  /* 0x0000000000107882 */ /* 0x000fe20000000000 */
[----:B------:R-:W-:Y:S01]  /*4680*/  UMOV UR17, 0x10000000 ;  /* 0x1000000000117882 */ /* 0x000fe20000000000 */
[----:B------:R-:W-:Y:S01]  /*4690*/  UMOV UR12, UR36 ;  /* 0x00000024000c7c82 */ /* 0x000fe20008000000 */
[----:B------:R-:W-:Y:S09]  /*46a0*/  @P3 R2UR UR36, R27 ;  /* 0x000000001b2432ca */ /* 0x000ff200000e0000 */
[----:B-1----:R-:W-:Y:S01]  /*46b0*/  @!P5 IADD3 R3, P0, PT, R32, 0x580, RZ ;  /* 0x000005802003d810 */ /* 0x002fe20007f1e0ff */
[----:B------:R-:W-:Y:S01]  /*46c0*/  @!P5 IMAD.SHL.U32 R63, R63, 0x10, RZ ;  /* 0x000000103f3fd824 */ /* 0x000fe200078e00ff */
[----:B------:R-:W-:Y:S01]  /*46d0*/  VOTEU.ALL UP1, P5 ;  /* 0x0000000000ff7886 */ /* 0x000fe20002820000 */
[----:B------:R-:W-:Y:S01]  /*46e0*/  @!P5 IMAD.SHL.U32 R69, R69, 0x80, RZ ;  /* 0x000000804545d824 */ /* 0x000fe200078e00ff */
[----:B------:R-:W-:Y:S01]  /*46f0*/  @!P5 R2UR UR9, R3 ;  /* 0x000000000309d2ca */ /* 0x000fe200000e0000 */
[----:B------:R-:W-:Y:S01]  /*4700*/  @!P5 IMAD.X R0, RZ, RZ, R33, P0 ;  /* 0x000000ffff00d224 */ /* 0x000fe200000e0621 */
[----:B------:R-:W-:Y:S01]  /*4710*/  @!P5 R2UR UR10, R63 ;  /* 0x000000003f0ad2ca */ /* 0x000fe200000e0000 */
[----:B------:R-:W-:Y:S01]  /*4720*/  @!UP1 ULEA UR14, UR15, UR7, 0xc ;  /* 0x000000070f0e9291 */ /* 0x000fe2000f8e60ff */
[----:B------:R-:W-:Y:S01]  /*4730*/  @!P5 R2UR UR11, R69 ;  /* 0x00000000450bd2ca */ /* 0x000fe200000e0000 */
[----:B------:R-:W-:Y:S01]  /*4740*/  UIADD3 UR15, UPT, UPT, UR15, 0x1, URZ ;  /* 0x000000010f0f7890 */ /* 0x000fe2000fffe0ff */
[----:B------:R-:W-:Y:S01]  /*4750*/  @!P5 R2UR UR8, R0 ;  /* 0x000000000008d2ca */ /* 0x000fe200000e0000 */
[----:B------:R-:W-:Y:S01]  /*4760*/  IMAD.IADD R63, R8, 0x1, R62 ;  /* 0x00000001083f7824 */ /* 0x000fe200078e023e */
[----:B------:R-:W-:Y:S01]  /*4770*/  ISETP.NE.AND P0, PT, R29, 0x2, PT ;  /* 0x000000021d00780c */ /* 0x000fe20003f05270 */
[----:B------:R-:W-:Y:S03]  /*4780*/  IMAD.IADD R69, R13, 0x1, R68 ;  /* 0x000000010d457824 */ /* 0x000fe600078e0244 */
[----:B------:R-:W-:Y:S01]  /*4790*/  SEL R3, RZ, 0x1, P0 ;  /* 0x00000001ff037807 */ /* 0x000fe20000000000 */
[----:B------:R-:W-:Y:S01]  /*47a0*/  IMAD.U32 R10, RZ, RZ, UR9 ;  /* 0x00000009ff0a7e24 */ /* 0x000fe2000f8e00ff */
[----:B------:R-:W-:Y:S01]  /*47b0*/  UIADD3 UR9, UPT, UPT, UR13, 0x60, URZ ;  /* 0x000000600d097890 */ /* 0x000fe2000fffe0ff */
[----:B------:R-:W-:Y:S02]  /*47c0*/  SEL R29, R29, RZ, P0 ;  /* 0x000000ff1d1d7207 */ /* 0x000fe40000000000 */
[----:B------:R-:W-:Y:S02]  /*47d0*/  LOP3.LUT R28, R28, R3, RZ, 0x3c, !PT ;  /* 0x000000031c1c7212 */ /* 0x000fe400078e3cff */
[----:B------:R-:W-:Y:S01]  /*47e0*/  IMAD.U32 R11, RZ, RZ, UR8 ;  /* 0x00000008ff0b7e24 */ /* 0x000fe2000f8e00ff */
[----:B------:R-:W-:Y:S01]  /*47f0*/  @!P5 R2UR UR18, R10 ;  /* 0x000000000a12d2ca */ /* 0x000fe200000e0000 */
[----:B------:R-:W-:Y:S01]  /*4800*/  @!UP1 UIADD3 UR8, UPT, UPT, UR14, 0x200, URZ ;  /* 0x000002000e089890 */ /* 0x000fe2000fffe0ff */
[----:B------:R-:W-:Y:S02]  /*4810*/  VOTEU.ALL UP1, P5 ;  /* 0x0000000000ff7886 */ /* 0x000fe40002820000 */
[----:B------:R-:W-:Y:S01]  /*4820*/  @!P5 R2UR UR19, R11 ;  /* 0x000000000b13d2ca */ /* 0x000fe200000e0000 */
[----:B------:R-:W-:Y:S11]  /*4830*/  UPRMT UR14, UR37, 0x654, UR9 ;  /* 0x00000654250e7896 */ /* 0x000ff60008000009 */
[----:B------:R-:W-:Y:S01]  /*4840*/  @!UPT UIADD3 URZ, UPT, UPT, URZ, URZ, URZ ;  /* 0x000000fffffff290 */ /* 0x000fe2000fffe0ff */
[----:B------:R2:W-:Y:S01]  /*4850*/  @!UP1 UTMALDG.3D [UR8], [UR18], desc[UR16] ;  /* 0x00001008120095b4 */ /* 0x0005e20008011000 */
[----:B------:R2:W-:Y:S01]  /*4860*/  @!P5 SYNCS.ARRIVE.TRANS64.RED.A0TR RZ, [UR13+0x60], R25 ;  /* 0x00006019ffffd9a7 */ /* 0x0005e2000830040d */
[----:B------:R-:W-:Y:S04]  /*4870*/  UISETP.NE.AND UP1, UPT, UR15, 0x2, UPT ;  /* 0x000000020f00788c */ /* 0x000fe8000bf25270 */
[----:B------:R-:W-:Y:S02]  /*4880*/  USEL UR13, URZ, 0x1, UP1 ;  /* 0x00000001ff0d7887 */ /* 0x000fe40008800000 */
[----:B------:R-:W-:Y:S02]  /*4890*/  USEL UR15, UR15, URZ, UP1 ;  /* 0x000000ff0f0f7287 */ /* 0x000fe40008800000 */
[----:B------:R-:W-:Y:S02]  /*48a0*/  UPLOP3.LUT UP1, UPT, UPT, UPT, UPT, 0x80, 0x8 ;  /* 0x000000000008789c */ /* 0x000fe40003f2f070 */
[----:B------:R-:W-:Y:S01]  /*48b0*/  LOP3.LUT R30, R30, UR13, RZ, 0x3c, !PT ;  /* 0x0000000d1e1e7c12 */ /* 0x000fe2000f8e3cff */
[----:B------:R-:W-:Y:S01]  /*48c0*/  SYNCS.ARRIVE.TRANS64.RED.A1T0 RZ, [UR14], RZ ;  /* 0x000000ffffff79a7 */ /* 0x000fe2000810040e */
[----:B------:R-:W-:Y:S07]  /*48d0*/  @P3 BRA `(.L_x_77) ;  /* 0xfffffff400983947 */ /* 0x000fee000383ffff */
[----:B------:R-:W-:Y:S01]  /*48e0*/  UIADD3 UR7, UPT, UPT, UR7, 0x70, URZ ;  /* 0x0000007007077890 */ /* 0x000fe2000fffe0ff */
[----:B------:R-:W-:-:S03]  /*48f0*/  SHF.L.U32 R3, R30, 0x1f, RZ ;  /* 0x0000001f1e037819 */ /* 0x000fc600000006ff */
[----:B------:R-:W-:-:S09]  /*4900*/  ULEA UR4, UR15, UR7, 0x3 ;  /* 0x000000070f047291 */ /* 0x000fd2000f8e18ff */
[----:B------:R-:W1:Y:S02]  /*4910*/  SYNCS.PHASECHK.TRANS64.TRYWAIT P0, [UR4], R3 ;  /* 0x00000003ff0075a7 */ /* 0x000e640008001104 */
[----:B-1----:R-:W-:Y:S05]  /*4920*/  @!P0 BRA `(.L_x_78) ;  /* 0x0000002000c88947 */ /* 0x002fea0003800000 */
.L_x_140:
[----:B------:R-:W-:-:S04]  /*4930*/  UIADD3 UR5, UPT, UPT, UR15, 0x1, URZ ;  /* 0x000000010f057890 */ /* 0x000fc8000fffe0ff */
[----:B------:R-:W-:-:S04]  /*4940*/  UISETP.NE.AND UP0, UPT, UR5, 0x2, UPT ;  /* 0x000000020500788c */ /* 0x000fc8000bf05270 */
[----:B------:R-:W-:Y:S02]  /*4950*/  USEL UR4, URZ, 0x1, UP0 ;  /* 0x00000001ff047887 */ /* 0x000fe40008000000 */
[----:B------:R-:W-:-:S04]  /*4960*/  USEL UR5, UR5, URZ, UP0 ;  /* 0x000000ff05057287 */ /* 0x000fc80008000000 */
[----:B------:R-:W-:Y:S01]  /*4970*/  ULEA UR5, UR5, UR7, 0x3 ;  /* 0x0000000705057291 */ /* 0x000fe2000f8e18ff */
[----:B-1----:R-:W-:-:S04]  /*4980*/  LOP3.LUT R3, R30, UR4, RZ, 0x3c, !PT ;  /* 0x000000041e037c12 */ /* 0x002fc8000f8e3cff */
[----:B------:R-:W-:Y:S01]  /*4990*/  SHF.L.U32 R3, R3, 0x1f, RZ ;  /* 0x0000001f03037819 */ /* 0x000fe200000006ff */
[----:B------:R-:W-:-:S07]  /*49a0*/  IMAD.U32 R0, RZ, RZ, UR5 ;  /* 0x00000005ff007e24 */ /* 0x000fce000f8e00ff */
.L_x_79:
[----:B-1----:R1:W3:Y:S02]  /*49b0*/  SYNCS.PHASECHK.TRANS64.TRYWAIT P0, [R0+URZ], R3 ;  /* 0x00000003000075a7 */ /* 0x0022e400080011ff */
[----:B---3--:R-:W-:Y:S05]  /*49c0*/  @!P0 NANOSLEEP.SYNCS 0x989680 ;  /* 0x009896800000895d */ /* 0x008fea0003900000 */
[----:B------:R-:W3:Y:S02]  /*49d0*/  @!P0 SYNCS.PHASECHK.TRANS64 P0, [R0+URZ], R3 ;  /* 0x00000003000085a7 */ /* 0x000ee400080010ff */
[----:B--23--:R-:W-:Y:S05]  /*49e0*/  @P0 EXIT ;  /* 0x000000000000094d */ /* 0x00cfea0003800000 */
[----:B------:R-:W-:Y:S05]  /*49f0*/  BRA `(.L_x_79) ;  /* 0xfffffffc00ec7947 */ /* 0x000fea000383ffff */
.L_x_69:
[----:B------:R-:W-:-:S06]  /*4a00*/  UISETP.GE.AND UP1, UPT, UR8, 0x4, UPT ;  /* 0x000000040800788c */ /* 0x000fcc000bf26270 */
[----:B------:R-:W-:-:S13]  /*4a10*/  PLOP3.LUT P0, PT, PT, PT, UP1, 0x80, 0x8 ;  /* 0x000000000008781c */ /* 0x000fda0003f0f018 */
[----:B------:R-:W-:Y:S05]  /*4a20*/  @!P0 EXIT ;  /* 0x000000000000894d */ /* 0x000fea0003800000 */
[----:B------:R-:W-:Y:S01]  /*4a30*/  BAR.SYNC.DEFER_BLOCKING 0x6, 0xa0 ;  /* 0x0182800000007b1d */ /* 0x000fe20000010000 */
[C---:B------:R-:W-:Y:S02]  /*4a40*/  IMAD.SHL.U32 R3, R87.reuse, 0x10, RZ ;  /* 0x0000001057037824 */ /* 0x040fe400078e00ff */
[----:B------:R-:W-:Y:S02]  /*4a50*/  HFMA2 R84, -RZ, RZ, 0, 0 ;  /* 0x00000000ff547431 */ /* 0x000fe400000001ff */
[C---:B------:R-:W-:Y:S01]  /*4a60*/  IMAD.SHL.U32 R86, R87.reuse, 0x2, RZ ;  /* 0x0000000257567824 */ /* 0x040fe200078e00ff */
[----:B------:R-:W-:Y:S01]  /*4a70*/  CS2R R82, SRZ ;  /* 0x0000000000527805 */ /* 0x000fe2000001ff00 */
[----:B------:R-:W-:Y:S01]  /*4a80*/  IMAD.U32 R33, R87, 0x10000, RZ ;  /* 0x0001000057217824 */ /* 0x000fe200078e00ff */
[----:B------:R-:W-:Y:S01]  /*4a90*/  UMOV UR42, 0x400 ;  /* 0x00000400002a7882 */ /* 0x000fe20000000000 */
[----:B------:R-:W1:Y:S01]  /*4aa0*/  LDC R73, c[0x0][0x370] ;  /* 0x0000dc00ff497b82 */ /* 0x000e620000000800 */
[----:B------:R-:W-:Y:S01]  /*4ab0*/  ULEA UR42, UR37, UR42, 0x18 ;  /* 0x0000002a252a7291 */ /* 0x000fe2000f8ec0ff */
[----:B------:R-:W-:Y:S01]  /*4ac0*/  LOP3.LUT P0, R5, R3, 0x40, RZ, 0xc0, !PT ;  /* 0x0000004003057812 */ /* 0x000fe2000780c0ff */
[----:B------:R-:W-:Y:S01]  /*4ad0*/  IMAD.MOV.U32 R85, RZ, RZ, 0x1 ;  /* 0x00000001ff557424 */ /* 0x000fe200078e00ff */
[----:B------:R-:W-:Y:S01]  /*4ae0*/  LOP3.LUT R33, R33, 0x600000, RZ, 0xc0, !PT ;  /* 0x0060000021217812 */ /* 0x000fe200078ec0ff */
[----:B------:R-:W-:Y:S01]  /*4af0*/  IMAD.MOV.U32 R30, RZ, RZ, RZ ;  /* 0x000000ffff1e7224 */ /* 0x000fe200078e00ff */
[----:B------:R-:W-:Y:S01]  /*4b00*/  LOP3.LUT R86, R5, 0x8, R86, 0xf8, !PT ;  /* 0x0000000805567812 */ /* 0x000fe200078ef856 */
[----:B------:R-:W-:Y:S01]  /*4b10*/  IMAD.MOV.U32 R90, RZ, RZ, RZ ;  /* 0x000000ffff5a7224 */ /* 0x000fe200078e00ff */
[----:B------:R-:W2:Y:S01]  /*4b20*/  LDC R28, c[0x0][0xb0c] ;  /* 0x0002c300ff1c7b82 */ /* 0x000ea20000000800 */
[----:B------:R-:W-:Y:S01]  /*4b30*/  P2R R75, PR, RZ, 0x1 ;  /* 0x00000001ff4b7803 */ /* 0x000fe20000000000 */
[----:B------:R-:W-:Y:S01]  /*4b40*/  IMAD.MOV.U32 R81, RZ, RZ, RZ ;  /* 0x000000ffff517224 */ /* 0x000fe200078e00ff */
[----:B------:R-:W-:Y:S01]  /*4b50*/  LOP3.LUT R86, R86, 0x7b0, R3, 0xf8, !PT ;  /* 0x000007b056567812 */ /* 0x000fe200078ef803 */
[----:B------:R-:W4:Y:S01]  /*4b60*/  LDCU.64 UR46, c[0x0][0x348] ;  /* 0x00006900ff2e77ac */ /* 0x000f220008000a00 */
[----:B------:R-:W-:-:S02]  /*4b70*/  LOP3.LUT R87, R87, 0x60, RZ, 0xc0, !PT ;  /* 0x0000006057577812 */ /* 0x000fc400078ec0ff */
[----:B------:R-:W-:Y:S01]  /*4b80*/  SHF.L.U32 R86, R86, 0x1, RZ ;  /* 0x0000000156567819 */ /* 0x000fe200000006ff */
[----:B------:R-:W1:Y:S01]  /*4b90*/  LDC R71, c[0x0][0xb20] ;  /* 0x0002c800ff477b82 */ /* 0x000e620000000800 */
[----:B------:R-:W3:Y:S01]  /*4ba0*/  LDS R0, [UR42+0x140] ;  /* 0x0001402aff007984 */ /* 0x000ee20008000800 */
[----:B------:R-:W1:Y:S01]  /*4bb0*/  LDCU.64 UR38, c[0x0][0x888] ;  /* 0x00011100ff2677ac */ /* 0x000e620008000a00 */
[----:B------:R-:W-:-:S05]  /*4bc0*/  UIADD3 UR44, UPT, UPT, UR42, 0x200, URZ ;  /* 0x000002002a2c7890 */ /* 0x000fca000fffe0ff */
[----:B------:R-:W1:Y:S01]  /*4bd0*/  LDC R27, c[0x0][0xb30] ;  /* 0x0002cc00ff1b7b82 */ /* 0x000e620000000800 */
[----:B------:R-:W-:-:S07]  /*4be0*/  UMOV UR43, URZ ;  /* 0x000000ff002b7c82 */ /* 0x000fce0008000000 */
[----:B------:R-:W1:Y:S08]  /*4bf0*/  LDC.64 R60, c[0x0][0xb10] ;  /* 0x0002c400ff3c7b82 */ /* 0x000e700000000a00 */
[----:B------:R-:W1:Y:S08]  /*4c00*/  LDC.64 R24, c[0x0][0xb18] ;  /* 0x0002c600ff187b82 */ /* 0x000e700000000a00 */
[----:B------:R-:W1:Y:S08]  /*4c10*/  LDC.64 R56, c[0x0][0x888] ;  /* 0x00022200ff387b82 */ /* 0x000e700000000a00 */
[----:B------:R-:W1:Y:S01]  /*4c20*/  LDC.64 R22, c[0x0][0xb28] ;  /* 0x0002ca00ff167b82 */ /* 0x000e620000000a00 */
[----:B---3--:R-:W-:-:S07]  /*4c30*/  IADD3 R33, PT, PT, R0, R33, RZ ;  /* 0x0000002100217210 */ /* 0x008fce0007ffe0ff */
[----:B------:R-:W3:Y:S08]  /*4c40*/  LDC.64 R58, c[0x0][0x890] ;  /* 0x00022400ff3a7b82 */ /* 0x000ef00000000a00 */
[----:B------:R-:W1:Y:S08]  /*4c50*/  LDC.64 R54, c[0x0][0x8b0] ;  /* 0x00022c00ff367b82 */ /* 0x000e700000000a00 */
[----:B------:R-:W1:Y:S08]  /*4c60*/  LDC.64 R52, c[0x0][0x8a8] ;  /* 0x00022a00ff347b82 */ /* 0x000e700000000a00 */
[----:B--2-4-:R-:W1:Y:S02]  /*4c70*/  LDC R72, c[0x0][0x374] ;  /* 0x0000dd00ff487b82 */ /* 0x014e640000000800 */
.L_x_99:
[C---:B------:R-:W-:Y:S02]  /*4c80*/  LEA R0, R90.reuse, UR42, 0x3 ;  /* 0x0000002a5a007c11 */ /* 0x040fe4000f8e18ff */
[----:B------:R-:W-:Y:S02]  /*4c90*/  SHF.L.U32 R3, R83, 0x1f, RZ ;  /* 0x0000001f53037819 */ /* 0x000fe400000006ff */
[----:B------:R-:W-:Y:S02]  /*4ca0*/  LEA R16, R90, UR42, 0x4 ;  /* 0x0000002a5a107c11 */ /* 0x000fe4000f8e20ff */
[----:B------:R-:W2:Y:S02]  /*4cb0*/  SYNCS.PHASECHK.TRANS64.TRYWAIT P0, [R0+URZ+0x90], R3 ;  /* 0x00009003000075a7 */ /* 0x000ea400080011ff */
[----:B-12---:R-:W-:Y:S05]  /*4cc0*/  @!P0 BRA `(.L_x_80) ;  /* 0x0000001c00f88947 */ /* 0x006fea0003800000 */
.L_x_141:
[----:B------:R-:W4:Y:S01]  /*4cd0*/  LDC.64 R12, c[0x0][0xb10] ;  /* 0x0002c400ff0c7b82 */ /* 0x000f220000000a00 */
[----:B------:R-:W3:Y:S01]  /*4ce0*/  LDS.128 R16, [R16+0x120] ;  /* 0x0001200010107984 */ /* 0x000ee20000000c00 */
[----:B-1----:R-:W-:Y:S01]  /*4cf0*/  ISETP.NE.AND P1, PT, R27, 0x1, PT ;  /* 0x000000011b00780c */ /* 0x002fe20003f25270 */
[----:B--2---:R-:W-:Y:S01]  /*4d00*/  VIADD R0, R0, 0xa0 ;  /* 0x000000a000007836 */ /* 0x004fe20000000000 */
[----:B------:R-:W-:Y:S04]  /*4d10*/  ISETP.GE.AND P0, PT, R26, 0x1, PT ;  /* 0x000000011a00780c */ /* 0x000fe80003f06270 */
[----:B------:R-:W1:Y:S01]  /*4d20*/  LDC.64 R10, c[0x0][0xb18] ;  /* 0x0002c600ff0a7b82 */ /* 0x000e620000000a00 */
[----:B------:R-:W-:Y:S01]  /*4d30*/  PRMT R0, RZ, 0x654, R0 ;  /* 0x00000654ff007816 */ /* 0x000fe20000000000 */
[----:B------:R-:W-:Y:S01]  /*4d40*/  @!PT LDS RZ, [RZ] ;  /* 0x00000000fffff984 */ /* 0x000fe20000000800 */
[----:B------:R-:W-:Y:S01]  /*4d50*/  @!PT LDS RZ, [RZ] ;  /* 0x00000000fffff984 */ /* 0x000fe20000000800 */
[----:B------:R-:W-:Y:S01]  /*4d60*/  @!PT LDS RZ, [RZ] ;  /* 0x00000000fffff984 */ /* 0x000fe20000000800 */
[----:B------:R-:W-:Y:S01]  /*4d70*/  @!PT LDS RZ, [RZ] ;  /* 0x00000000fffff984 */ /* 0x000fe20000000800 */
[----:B------:R2:W-:Y:S06]  /*4d80*/  MEMBAR.ALL.CTA ;  /* 0x0000000000007992 */ /* 0x0005ec0000008000 */
[----:B--2---:R-:W2:Y:S01]  /*4d90*/  FENCE.VIEW.ASYNC.S ;  /* 0x00000000000073c6 */ /* 0x004ea20000000000 */
[----:B------:R-:W1:Y:S08]  /*4da0*/  @!P1 LDC R14, c[0x0][0xb20] ;  /* 0x0002c800ff0e9b82 */ /* 0x000e700000000800 */
[----:B------:R-:W1:Y:S01]  /*4db0*/  @!P1 LDC R9, c[0x0][0xb0c] ;  /* 0x0002c300ff099b82 */ /* 0x000e620000000800 */
[----:B--2---:R2:W-:Y:S01]  /*4dc0*/  SYNCS.ARRIVE.TRANS64.RED.A1T0 RZ, [R0+URZ], RZ ;  /* 0x000000ff00ff79a7 */ /* 0x0045e200081004ff */
[----:B---3--:R-:W-:Y:S04]  /*4dd0*/  LOP3.LUT P4, RZ, R18, 0x1, RZ, 0xc0, !PT ;  /* 0x0000000112ff7812 */ /* 0x008fe8000788c0ff */
[----:B------:R-:W-:Y:S09]  /*4de0*/  P2R R88, PR, RZ, 0x10 ;  /* 0x00000010ff587803 */ /* 0x000ff20000000000 */
[----:B------:R-:W-:Y:S02]  /*4df0*/  @P4 MOV R31, R16 ;  /* 0x00000010001f4202 */ /* 0x000fe40000000f00 */
[----:B------:R-:W-:Y:S01]  /*4e00*/  @P4 LOP3.LUT R29, R17, 0xffff, RZ, 0xc0, !PT ;  /* 0x0000ffff111d4812 */ /* 0x000fe200078ec0ff */
[----:B--2-4-:R-:W-:Y:S06]  /*4e10*/  @!P0 BRA `(.L_x_81) ;  /* 0x0000000000a48947 */ /* 0x014fec0003800000 */
[----:B------:R-:W-:Y:S01]  /*4e20*/  IMAD.HI.U32 R34, R72, R25, RZ ;  /* 0x0000001948227227 */ /* 0x000fe200078e00ff */
[----:B------:R-:W-:Y:S02]  /*4e30*/  ISETP.NE.AND P0, PT, R24, 0x1, PT ;  /* 0x000000011800780c */ /* 0x000fe40003f05270 */
[----:B------:R-:W-:Y:S01]  /*4e40*/  ISETP.NE.AND P2, PT, R26, 0x1, PT ;  /* 0x000000011a00780c */ /* 0x000fe20003f45270 */
[-C--:B------:R-:W-:Y:S01]  /*4e50*/  IMAD.HI.U32 R20, R73, R60.reuse, RZ ;  /* 0x0000003c49147227 */ /* 0x080fe200078e00ff */
[----:B------:R-:W-:Y:S02]  /*4e60*/  SHF.R.U32.HI R21, RZ, R71, R34 ;  /* 0x00000047ff157219 */ /* 0x000fe40000011622 */
[----:B------:R-:W-:Y:S01]  /*4e70*/  ISETP.NE.AND P3, PT, R28, 0x1, PT ;  /* 0x000000011c00780c */ /* 0x000fe20003f65270 */
[----:B------:R-:W-:Y:S01]  /*4e80*/  IMAD.HI.U32 R38, R29, R25, RZ ;  /* 0x000000191d267227 */ /* 0x000fe200078e00ff */
[----:B------:R-:W-:Y:S02]  /*4e90*/  SHF.R.U32.HI R20, RZ, R61, R20 ;  /* 0x0000003dff147219 */ /* 0x000fe40000011614 */
[----:B------:R-:W-:Y:S01]  /*4ea0*/  SEL R3, R72, R21, !P0 ;  /* 0x0000001548037207 */ /* 0x000fe20004000000 */
[----:B------:R-:W-:Y:S01]  /*4eb0*/  IMAD.HI.U32 R36, R31, R60, RZ ;  /* 0x0000003c1f247227 */ /* 0x000fe200078e00ff */
[----:B------:R-:W-:Y:S03]  /*4ec0*/  SEL R7, R73, R20, !P3 ;  /* 0x0000001449077207 */ /* 0x000fe60005800000 */
[-C--:B------:R-:W-:Y:S01]  /*4ed0*/  IMAD.HI.U32 R20, R3, R22.reuse, RZ ;  /* 0x0000001603147227 */ /* 0x080fe200078e00ff */
[----:B------:R-:W-:Y:S03]  /*4ee0*/  SHF.R.U32.HI R36, RZ, R61, R36 ;  /* 0x0000003dff247219 */ /* 0x000fe60000011624 */
[----:B------:R-:W-:Y:S01]  /*4ef0*/  IMAD.HI.U32 R34, R7, R22, RZ ;  /* 0x0000001607227227 */ /* 0x000fe200078e00ff */
[----:B------:R-:W-:Y:S02]  /*4f00*/  @P2 SHF.R.U32.HI R3, RZ, R23, R20 ;  /* 0x00000017ff032219 */ /* 0x000fe40000011614 */
[----:B------:R-:W-:Y:S02]  /*4f10*/  SHF.R.U32.HI R20, RZ, R71, R38 ;  /* 0x00000047ff147219 */ /* 0x000fe40000011626 */
[----:B------:R-:W-:Y:S01]  /*4f20*/  @P2 SHF.R.U32.HI R7, RZ, R23, R34 ;  /* 0x00000017ff072219 */ /* 0x000fe20000011622 */
[C---:B------:R-:W-:Y:S01]  /*4f30*/  IMAD R2, R26.reuse, R3, RZ ;  /* 0x000000031a027224 */ /* 0x040fe200078e02ff */
[----:B------:R-:W-:Y:S02]  /*4f40*/  SEL R5, R29, R20, !P0 ;  /* 0x000000141d057207 */ /* 0x000fe40004000000 */
[----:B------:R-:W-:Y:S01]  /*4f50*/  SEL R3, R31, R36, !P3 ;  /* 0x000000241f037207 */ /* 0x000fe20005800000 */
[----:B------:R-:W-:Y:S01]  /*4f60*/  IMAD R4, R26, R7, RZ ;  /* 0x000000071a047224 */ /* 0x000fe200078e02ff */
[C---:B------:R-:W-:Y:S01]  /*4f70*/  ISETP.GE.AND P0, PT, R5.reuse, R2, PT ;  /* 0x000000020500720c */ /* 0x040fe20003f06270 */
[----:B------:R-:W-:Y:S03]  /*4f80*/  IMAD.HI.U32 R6, R5, R22, RZ ;  /* 0x0000001605067227 */ /* 0x000fe600078e00ff */
[----:B------:R-:W-:Y:S01]  /*4f90*/  ISETP.GE.OR P0, PT, R3, R4, P0 ;  /* 0x000000040300720c */ /* 0x000fe20000706670 */
[----:B------:R-:W-:Y:S01]  /*4fa0*/  IMAD.MOV R4, RZ, RZ, -R3 ;  /* 0x000000ffff047224 */ /* 0x000fe200078e0a03 */
[-C--:B------:R-:W-:Y:S03]  /*4fb0*/  SHF.R.U32.HI R6, RZ, R23.reuse, R6 ;  /* 0x00000017ff067219 */ /* 0x080fe60000011606 */
[----:B------:R-:W-:Y:S01]  /*4fc0*/  IMAD R31, R28, R4, R31 ;  /* 0x000000041c1f7224 */ /* 0x000fe200078e021f */
[----:B------:R-:W-:Y:S05]  /*4fd0*/  SEL R15, R5, R6, !P2 ;  /* 0x00000006050f7207 */ /* 0x000fea0005000000 */
[----:B------:R-:W-:Y:S02]  /*4fe0*/  IMAD.MOV R6, RZ, RZ, -R15 ;  /* 0x000000ffff067224 */ /* 0x000fe400078e0a0f */
[C---:B------:R-:W-:Y:S04]  /*4ff0*/  @!P0 IMAD.HI.U32 R2, R3.reuse, R22, RZ ;  /* 0x0000001603028227 */ /* 0x040fe800078e00ff */
[----:B------:R-:W-:Y:S01]  /*5000*/  IMAD R6, R26, R6, R5 ;  /* 0x000000061a067224 */ /* 0x000fe200078e0205 */
[----:B------:R-:W-:Y:S04]  /*5010*/  @!P0 SHF.R.U32.HI R2, RZ, R23, R2 ;  /* 0x00000017ff028219 */ /* 0x000fe80000011602 */
[----:B------:R-:W-:Y:S02]  /*5020*/  @!P0 SEL R0, R3, R2, !P2 ;  /* 0x0000000203008207 */ /* 0x000fe40005000000 */
[----:B------:R-:W-:Y:S02]  /*5030*/  IADD3 R2, PT, PT, -R5, RZ, RZ ;  /* 0x000000ff05027210 */ /* 0x000fe40007ffe1ff */
[----:B------:R-:W-:Y:S01]  /*5040*/  @!P0 IADD3 R8, PT, PT, R15, -R0, RZ ;  /* 0x800000000f088210 */ /* 0x000fe20007ffe0ff */
[----:B------:R-:W-:Y:S02]  /*5050*/  @!P0 IMAD R0, R7, R6, R0 ;  /* 0x0000000607008224 */ /* 0x000fe400078e0200 */
[----:B------:R-:W-:Y:S02]  /*5060*/  IMAD R29, R24, R2, R29 ;  /* 0x00000002181d7224 */ /* 0x000fe400078e021d */
[----:B------:R-:W-:Y:S02]  /*5070*/  @!P0 IMAD R5, R8, R26, R3 ;  /* 0x0000001a08058224 */ /* 0x000fe400078e0203 */
[----:B------:R-:W-:Y:S04]  /*5080*/  @!P0 IMAD.MOV.U32 R3, RZ, RZ, R0 ;  /* 0x000000ffff038224 */ /* 0x000fe800078e0000 */
[----:B------:R-:W-:Y:S02]  /*5090*/  IMAD R31, R3, R28, R31 ;  /* 0x0000001c031f7224 */ /* 0x000fe400078e021f */
[----:B------:R-:W-:Y:S07]  /*50a0*/  IMAD R29, R5, R24, R29 ;  /* 0x00000018051d7224 */ /* 0x000fee00078e021d */
.L_x_81:
[----:B------:R-:W-:Y:S01]  /*50b0*/  @!P1 IMAD.HI.U32 R0, R31, R12, RZ ;  /* 0x0000000c1f009227 */ /* 0x000fe200078e00ff */
[----:B-1----:R-:W-:Y:S01]  /*50c0*/  @!P1 ISETP.NE.AND P0, PT, R10, 0x1, PT ;  /* 0x000000010a00980c */ /* 0x002fe20003f05270 */
[----:B------:R-:W-:Y:S01]  /*50d0*/  ULOP3.LUT UP0, URZ, UR44, 0x90, URZ, 0xc0, !UPT ;  /* 0x000000902cff7892 */ /* 0x000fe2000f80c0ff */
[----:B------:R-:W-:Y:S01]  /*50e0*/  @!P1 ISETP.NE.AND P2, PT, R9, 0x1, PT ;  /* 0x000000010900980c */ /* 0x000fe20003f45270 */
[----:B------:R-:W-:Y:S01]  /*50f0*/  @!P1 IMAD.HI.U32 R3, R29, R11, RZ ;  /* 0x0000000b1d039227 */ /* 0x000fe200078e00ff */
[----:B------:R-:W-:Y:S02]  /*5100*/  @!P1 SHF.R.U32.HI R0, RZ, R13, R0 ;  /* 0x0000000dff009219 */ /* 0x000fe40000011600 */
[----:B------:R-:W-:Y:S01]  /*5110*/  @P4 SHF.R.U32.HI R80, RZ, 0x10, R17 ;  /* 0x00000010ff504819 */ /* 0x000fe20000011611 */
[----:B------:R-:W-:Y:S01]  /*5120*/  VIADD R90, R90, 0x1 ;  /* 0x000000015a5a7836 */ /* 0x000fe20000000000 */
[----:B------:R-:W-:Y:S02]  /*5130*/  @!P1 SHF.R.U32.HI R2, RZ, R14, R3 ;  /* 0x0000000eff029219 */ /* 0x000fe40000011603 */
[----:B------:R-:W-:Y:S02]  /*5140*/  @!P1 SEL R3, R31, R0, !P2 ;  /* 0x000000001f039207 */ /* 0x000fe40005000000 */
[----:B------:R-:W-:Y:S05]  /*5150*/  @!P1 SEL R2, R29, R2, !P0 ;  /* 0x000000021d029207 */ /* 0x000fea0004000000 */
[----:B------:R-:W-:Y:S02]  /*5160*/  @!P1 IMAD.IADD R0, R2, 0x1, -R3 ;  /* 0x0000000102009824 */ /* 0x000fe400078e0a03 */
[----:B------:R-:W-:Y:S02]  /*5170*/  @!P1 IMAD.IADD R2, R3, 0x1, -R2 ;  /* 0x0000000103029824 */ /* 0x000fe400078e0a02 */
[----:B------:R-:W-:Y:S02]  /*5180*/  @!P1 IMAD R31, R0, R9, R31 ;  /* 0x00000009001f9224 */ /* 0x000fe400078e021f */
[----:B------:R-:W-:Y:S01]  /*5190*/  @!P1 IMAD R29, R2, R10, R29 ;  /* 0x0000000a021d9224 */ /* 0x000fe200078e021d */
[----:B------:R-:W-:Y:S06]  /*51a0*/  BRA.U !UP0, `(.L_x_82) ;  /* 0x00000001087c7547 */ /* 0x000fec000b800000 */
[----:B------:R-:W1:Y:S01]  /*51b0*/  LDCU.64 UR8, c[0x4][0x80] ;  /* 0x01001000ff0877ac */ /* 0x000e620008000a00 */
[----:B------:R-:W-:Y:S01]  /*51c0*/  MOV R2, 0x0 ;  /* 0x0000000000027802 */ /* 0x000fe20000000f00 */
[----:B------:R-:W-:Y:S02]  /*51d0*/  HFMA2 R12, -RZ, RZ, 0, 5.9604644775390625e-08 ;  /* 0x00000001ff0c7431 */ /* 0x000fe400000001ff */
[----:B------:R-:W-:Y:S01]  /*51e0*/  IMAD.MOV.U32 R8, RZ, RZ, 0x70 ;  /* 0x00000070ff087424 */ /* 0x000fe200078e00ff */
[----:B------:R2:W3:Y:S01]  /*51f0*/  LDC.64 R14, c[0x4][R2] ;  /* 0x01000000020e7b82 */ /* 0x0004e20000000a00 */
[----:B------:R-:W4:Y:S01]  /*5200*/  LDCU.64 UR6, c[0x4][0x88] ;  /* 0x01001100ff0677ac */ /* 0x000f220008000a00 */
[----:B------:R-:W-:Y:S01]  /*5210*/  IMAD.MOV.U32 R13, RZ, RZ, RZ ;  /* 0x000000ffff0d7224 */ /* 0x000fe200078e00ff */
[----:B------:R-:W2:Y:S01]  /*5220*/  LDCU.64 UR4, c[0x4][0x8] ;  /* 0x01000100ff0477ac */ /* 0x000ea20008000a00 */
[----:B-1----:R-:W-:Y:S01]  /*5230*/  MOV R5, UR9 ;  /* 0x0000000900057c02 */ /* 0x002fe20008000f00 */
[----:B------:R-:W-:Y:S01]  /*5240*/  IMAD.U32 R4, RZ, RZ, UR8 ;  /* 0x00000008ff047e24 */ /* 0x000fe2000f8e00ff */
[----:B----4-:R-:W-:Y:S01]  /*5250*/  MOV R7, UR7 ;  /* 0x0000000700077c02 */ /* 0x010fe20008000f00 */
[----:B------:R-:W-:Y:S01]  /*5260*/  IMAD.U32 R6, RZ, RZ, UR6 ;  /* 0x00000006ff067e24 */ /* 0x000fe2000f8e00ff */
[----:B--2---:R-:W-:Y:S01]  /*5270*/  MOV R11, UR5 ;  /* 0x00000005000b7c02 */ /* 0x004fe20008000f00 */
[----:B------:R-:W-:Y:S02]  /*5280*/  IMAD.U32 R10, RZ, RZ, UR4 ;  /* 0x00000004ff0a7e24 */ /* 0x000fe4000f8e00ff */
[----:B------:R-:W-:Y:S07]  /*5290*/  LEPC R20, `(.L_x_83) ;  /* 0x000000001014794e */ /* 0x000fee0000000000 */
[----:B---3-5:R-:W-:Y:S05]  /*52a0*/  CALL.ABS.NOINC R14 ;  /* 0x000000000e007343 */ /* 0x028fea0003c00000 */
.L_x_83:
[----:B------:R-:W1:Y:S01]  /*52b0*/  LDCU.64 UR8, c[0x4][0x80] ;  /* 0x01001000ff0877ac */ /* 0x000e620008000a00 */
[----:B------:R-:W2:Y:S01]  /*52c0*/  LDC.64 R2, c[0x4][R2] ;  /* 0x0100000002027b82 */ /* 0x000ea20000000a00 */
[----:B------:R-:W-:Y:S02]  /*52d0*/  HFMA2 R12, -RZ, RZ, 0, 5.9604644775390625e-08 ;  /* 0x00000001ff0c7431 */ /* 0x000fe400000001ff */
[----:B------:R-:W-:Y:S02]  /*52e0*/  IMAD.MOV.U32 R8, RZ, RZ, 0x70 ;  /* 0x00000070ff087424 */ /* 0x000fe400078e00ff */
[----:B------:R-:W-:Y:S01]  /*52f0*/  IMAD.MOV.U32 R13, RZ, RZ, RZ ;  /* 0x000000ffff0d7224 */ /* 0x000fe200078e00ff */
[----:B------:R-:W3:Y:S01]  /*5300*/  LDCU.64 UR6, c[0x4][0x88] ;  /* 0x01001100ff0677ac */ /* 0x000ee20008000a00 */
[----:B------:R-:W4:Y:S01]  /*5310*/  LDCU.64 UR4, c[0x4][0x8] ;  /* 0x01000100ff0477ac */ /* 0x000f220008000a00 */
[----:B-1----:R-:W-:Y:S02]  /*5320*/  MOV R4, UR8 ;  /* 0x0000000800047c02 */ /* 0x002fe40008000f00 */
[----:B------:R-:W-:Y:S02]  /*5330*/  MOV R5, UR9 ;  /* 0x0000000900057c02 */ /* 0x000fe40008000f00 */
[----:B---3--:R-:W-:Y:S01]  /*5340*/  MOV R7, UR7 ;  /* 0x0000000700077c02 */ /* 0x008fe20008000f00 */
[----:B------:R-:W-:Y:S01]  /*5350*/  IMAD.U32 R6, RZ, RZ, UR6 ;  /* 0x00000006ff067e24 */ /* 0x000fe2000f8e00ff */
[----:B----4-:R-:W-:Y:S01]  /*5360*/  MOV R11, UR5 ;  /* 0x00000005000b7c02 */ /* 0x010fe20008000f00 */
[----:B------:R-:W-:Y:S02]  /*5370*/  IMAD.U32 R10, RZ, RZ, UR4 ;  /* 0x00000004ff0a7e24 */ /* 0x000fe4000f8e00ff */
[----:B------:R-:W-:Y:S07]  /*5380*/  LEPC R20, `(.L_x_82) ;  /* 0x000000001014794e */ /* 0x000fee0000000000 */
[----:B--2---:R-:W-:Y:S05]  /*5390*/  CALL.ABS.NOINC R2 ;  /* 0x0000000002007343 */ /* 0x004fea0003c00000 */
.L_x_82:
[----:B------:R-:W-:Y:S01]  /*53a0*/  ISETP.NE.U32.AND P1, PT, R58, RZ, PT ;  /* 0x000000ff3a00720c */ /* 0x000fe20003f25070 */
[----:B------:R-:W-:Y:S01]  /*53b0*/  UISETP.NE.AND UP1, UPT, UR45, URZ, UPT ;  /* 0x000000ff2d00728c */ /* 0x000fe2000bf25270 */
[----:B------:R-:W-:Y:S02]  /*53c0*/  ISETP.NE.U32.AND P4, PT, R54, RZ, PT ;  /* 0x000000ff3600720c */ /* 0x000fe40003f85070 */
[----:B------:R-:W-:Y:S02]  /*53d0*/  ISETP.NE.AND.EX P1, PT, R59, RZ, PT, P1 ;  /* 0x000000ff3b00720c */ /* 0x000fe40003f25310 */
[----:B------:R-:W-:Y:S02]  /*53e0*/  PLOP3.LUT P2, PT, PT, PT, PT, 0x8, 0x80 ;  /* 0x000000000080781c */ /* 0x000fe40003f4e170 */
[----:B------:R-:W-:Y:S02]  /*53f0*/  PLOP3.LUT P0, PT, PT, PT, UP1, 0x80, 0x8 ;  /* 0x000000000008781c */ /* 0x000fe40003f0f018 */
[----:B------:R-:W-:Y:S02]  /*5400*/  ISETP.NE.AND.EX P4, PT, R55, RZ, PT, P4 ;  /* 0x000000ff3700720c */ /* 0x000fe40003f85340 */
[----:B------:R-:W1:Y:S09]  /*5410*/  @UP1 LDCU.64 UR4, c[0x0][0x888] ;  /* 0x00011100ff0417ac */ /* 0x000e720008000a00 */
[----:B------:R-:W-:Y:S01]  /*5420*/  @P0 PLOP3.LUT P2, PT, P1, PT, PT, 0x80, 0x8 ;  /* 0x000000000008081c */ /* 0x000fe20000f4f070 */
[----:B-1----:R-:W-:Y:S04]  /*5430*/  @UP1 UISETP.NE.U32.AND UP0, UPT, UR4, URZ, UPT ;  /* 0x000000ff0400128c */ /* 0x002fe8000bf05070 */
[----:B------:R-:W-:Y:S04]  /*5440*/  @UP1 UISETP.NE.AND.EX UP0, UPT, UR5, URZ, UPT, UP0 ;  /* 0x000000ff0500128c */ /* 0x000fe8000bf05300 */
[----:B------:R-:W-:Y:S01]  /*5450*/  @UP1 USEL UR4, URZ, 0xffffffff, UP0 ;  /* 0xffffffffff041887 */ /* 0x000fe20008000000 */
[----:B------:R-:W-:Y:S11]  /*5460*/  @!P1 BRA `(.L_x_84) ;  /* 0x00000000002c9947 */ /* 0x000ff60003800000 */
[----:B------:R-:W-:Y:S01]  /*5470*/  ISETP.NE.U32.AND P3, PT, R56, RZ, PT ;  /* 0x000000ff3800720c */ /* 0x000fe20003f65070 */
[----:B------:R-:W-:Y:S03]  /*5480*/  IMAD.MOV.U32 R70, RZ, RZ, 0x1 ;  /* 0x00000001ff467424 */ /* 0x000fe600078e00ff */
[----:B------:R-:W-:Y:S11]  /*5490*/  ISETP.NE.AND.EX P3, PT, R57, RZ, PT, P3 ;  /* 0x000000ff3900720c */ /* 0x000ff60003f65330 */
[----:B------:R-:W-:Y:S02]  /*54a0*/  @!UPT UIADD3 URZ, UPT, UPT, URZ, URZ, URZ ;  /* 0x000000fffffff290 */ /* 0x000fe4000fffe0ff */
[----:B------:R-:W1:Y:S01]  /*54b0*/  @P3 LDC.64 R2, c[0x0][0x888] ;  /* 0x00022200ff023b82 */ /* 0x000e620000000a00 */
[----:B------:R-:W-:Y:S04]  /*54c0*/  @P3 IMAD R0, R58, UR36, RZ ;  /* 0x000000243a003c24 */ /* 0x000fe8000f8e02ff */
[----:B-1----:R-:W-:Y:S04]  /*54d0*/  @P3 IMAD.WIDE R2, R0, 0x4, R2 ;  /* 0x0000000400023825 */ /* 0x002fe800078e0202 */
[----:B------:R-:W-:Y:S01]  /*54e0*/  HFMA2 R0, -RZ, RZ, 0, 5.9604644775390625e-08 ;  /* 0x00000001ff007431 */ /* 0x000fe200000001ff */
[----:B-----5:R1:W5:Y:S04]  /*54f0*/  @P3 LDG.E R35, desc[UR40][R2.64] ;  /* 0x0000002802233981 */ /* 0x020368000c1e1900 */
[----:B------:R-:W-:Y:S01]  /*5500*/  @!P3 PRMT R70, R0, 0x7610, R70 ;  /* 0x000076100046b816 */ /* 0x000fe20000000046 */
[----:B-1----:R-:W2:Y:S06]  /*5510*/  @!P3 LDC R35, c[0x0][0x880] ;  /* 0x00022000ff23bb82 */ /* 0x002eac0000000800 */
.L_x_84:
[----:B------:R-:W-:Y:S05]  /*5520*/  @!P4 BRA `(.L_x_85) ;  /* 0x000000000020c947 */ /* 0x000fea0003800000 */
[----:B------:R-:W-:Y:S04]  /*5530*/  ISETP.NE.U32.AND P3, PT, R52, RZ, PT ;  /* 0x000000ff3400720c */ /* 0x000fe80003f65070 */
[----:B------:R-:W-:Y:S11]  /*5540*/  ISETP.NE.AND.EX P3, PT, R53, RZ, PT, P3 ;  /* 0x000000ff3500720c */ /* 0x000ff60003f65330 */
[----:B------:R-:W-:Y:S02]  /*5550*/  @!UPT UIADD3 URZ, UPT, UPT, URZ, URZ, URZ ;  /* 0x000000fffffff290 */ /* 0x000fe4000fffe0ff */
[----:B------:R-:W1:Y:S01]  /*5560*/  @P3 LDC.64 R2, c[0x0][0x8a8] ;  /* 0x00022a00ff023b82 */ /* 0x000e620000000a00 */
[----:B------:R-:W-:Y:S04]  /*5570*/  @P3 IMAD R0, R54, UR36, RZ ;  /* 0x0000002436003c24 */ /* 0x000fe8000f8e02ff */
[----:B-1----:R-:W-:Y:S05]  /*5580*/  @P3 IMAD.WIDE R2, R0, 0x4, R2 ;  /* 0x0000000400023825 */ /* 0x002fea00078e0202 */
[----:B-----5:R1:W5:Y:S02]  /*5590*/  @P3 LDG.E R32, desc[UR40][R2.64] ;  /* 0x0000002802203981 */ /* 0x020364000c1e1900 */
[----:B-1----:R-:W3:Y:S02]  /*55a0*/  @!P3 LDC R32, c[0x0][0x8a0] ;  /* 0x00022800ff20bb82 */ /* 0x002ee40000000800 */
.L_x_85:
[----:B--2--5:R-:W-:Y:S01]  /*55b0*/  @P0 FSETP.NEU.AND P4, PT, R35, RZ, PT ;  /* 0x000000ff2300020b */ /* 0x024fe20003f8d000 */
[----:B------:R-:W-:Y:S01]  /*55c0*/  IMAD.U32 R0, RZ, RZ, UR4 ;  /* 0x00000004ff007e24 */ /* 0x000fe2000f8e00ff */
[----:B------:R-:W-:Y:S01]  /*55d0*/  @P0 LOP3.LUT P3, RZ, R70, 0xff, RZ, 0xc0, !PT ;  /* 0x000000ff46ff0812 */ /* 0x000fe2000786c0ff */
[C---:B------:R-:W-:Y:S01]  /*55e0*/  IMAD.SHL.U32 R91, R82.reuse, 0x1000, RZ ;  /* 0x00001000525b7824 */ /* 0x040fe200078e00ff */
[----:B------:R-:W-:Y:S01]  /*55f0*/  @P0 SEL R5, RZ, 0xffffffff, P4 ;  /* 0xffffffffff050807 */ /* 0x000fe20002000000 */
[----:B------:R-:W-:Y:S01]  /*5600*/  BSSY B1, `(.L_x_86) ;  /* 0x0000033000017945 */ /* 0x000fe20003800000 */
[----:B------:R-:W-:Y:S01]  /*5610*/  LEA R3, R82, UR42, 0x3 ;  /* 0x0000002a52037c11 */ /* 0x000fe2000f8e18ff */
[----:B------:R-:W-:Y:S01]  /*5620*/  IMAD R16, R30, 0x10, R33 ;  /* 0x000000101e107824 */ /* 0x000fe200078e0221 */
[----:B------:R-:W-:Y:S02]  /*5630*/  @P2 SEL R5, R0, R5, !P3 ;  /* 0x0000000500052207 */ /* 0x000fe40005800000 */
[----:B------:R-:W-:Y:S02]  /*5640*/  CS2R R50, SRZ ;  /* 0x0000000000327805 */ /* 0x000fe4000001ff00 */
[----:B------:R-:W-:Y:S02]  /*5650*/  LOP3.LUT R0, R85, 0x1, RZ, 0x3c, !PT ;  /* 0x0000000155007812 */ /* 0x000fe400078e3cff */
[----:B------:R-:W-:Y:S02]  /*5660*/  CS2R R48, SRZ ;  /* 0x0000000000307805 */ /* 0x000fe4000001ff00 */
[----:B------:R-:W-:Y:S02]  /*5670*/  @P0 LOP3.LUT R5, R5, 0x1, RZ, 0xc0, !PT ;  /* 0x0000000105050812 */ /* 0x000fe400078ec0ff */
[----:B------:R-:W-:Y:S02]  /*5680*/  CS2R R42, SRZ ;  /* 0x00000000002a7805 */ /* 0x000fe4000001ff00 */
[----:B------:R-:W-:Y:S02]  /*5690*/  LEA R65, R30, UR42, 0x3 ;  /* 0x0000002a1e417c11 */ /* 0x000fe4000f8e18ff */
[----:B------:R-:W-:Y:S02]  /*56a0*/  CS2R R40, SRZ ;  /* 0x0000000000287805 */ /* 0x000fe4000001ff00 */
[----:B------:R-:W-:Y:S02]  /*56b0*/  ISETP.NE.U32.OR P5, PT, R5, 0x1, !P0 ;  /* 0x000000010500780c */ /* 0x000fe400047a5470 */
[----:B------:R-:W-:Y:S02]  /*56c0*/  SHF.L.U32 R4, R84, 0x1f, RZ ;  /* 0x0000001f54047819 */ /* 0x000fe400000006ff */
[----:B------:R-:W-:Y:S02]  /*56d0*/  IADD3 R89, PT, PT, R91, UR42, R86 ;  /* 0x0000002a5b597c10 */ /* 0x000fe4000fffe056 */
[----:B------:R-:W-:Y:S02]  /*56e0*/  PLOP3.LUT P3, PT, PT, PT, PT, 0x8, 0x80 ;  /* 0x000000000080781c */ /* 0x000fe40003f6e170 */
[----:B------:R-:W-:Y:S01]  /*56f0*/  P2R R92, PR, RZ, 0x20 ;  /* 0x00000020ff5c7803 */ /* 0x000fe20000000000 */
[----:B------:R-:W-:Y:S04]  /*5700*/  VIADD R64, R89, 0x200 ;  /* 0x0000020059407836 */ /* 0x000fe80000000000 */
[----:B------:R-:W-:Y:S04]  /*5710*/  @P5 SHF.L.U32 R2, R0, 0x1f, RZ ;  /* 0x0000001f00025819 */ /* 0x000fe800000006ff */
[----:B------:R-:W1:Y:S01]  /*5720*/  @P5 SYNCS.PHASECHK.TRANS64.TRYWAIT P0, [R3+URZ+0x60], R2 ;  /* 0x00006002030055a7 */ /* 0x000e6200080011ff */
[----:B------:R2:W4:Y:S01]  /*5730*/  SYNCS.PHASECHK.TRANS64.TRYWAIT P2, [R65+URZ+0xb0], R4 ;  /* 0x0000b004410075a7 */ /* 0x00052200080411ff */
[----:B-1----:R-:W-:Y:S01]  /*5740*/  @P5 PLOP3.LUT P3, PT, P0, PT, PT, 0x8, 0x80 ;  /* 0x000000000080581c */ /* 0x002fe2000076e170 */
[----:B------:R-:W-:Y:S01]  /*5750*/  @!UPT UIADD3 URZ, UPT, UPT, URZ, URZ, URZ ;  /* 0x000000fffffff290 */ /* 0x000fe2000fffe0ff */
[----:B--2-4-:R-:W-:Y:S11]  /*5760*/  @!P5 BRA `(.L_x_87) ;  /* 0x000000000070d947 */ /* 0x014ff60003800000 */
[----:B------:R-:W-:Y:S01]  /*5770*/  FSETP.NEU.AND P0, PT, R35, RZ, PT ;  /* 0x000000ff2300720b */ /* 0x000fe20003f0d000 */
[----:B------:R-:W-:Y:S01]  /*5780*/  BSSY B0, `(.L_x_88) ;  /* 0x0000018000007945 */ /* 0x000fe20003800000 */
[----:B------:R-:W-:Y:S02]  /*5790*/  ISETP.NE.AND P5, PT, R75, RZ, PT ;  /* 0x000000ff4b00720c */ /* 0x000fe40003fa5270 */
[----:B------:R-:W-:Y:S02]  /*57a0*/  CS2R R42, SRZ ;  /* 0x00000000002a7805 */ /* 0x000fe4000001ff00 */
[----:B------:R-:W-:Y:S02]  /*57b0*/  SEL R2, RZ, 0xffffffff, P0 ;  /* 0xffffffffff027807 */ /* 0x000fe40000000000 */
[----:B------:R-:W-:Y:S02]  /*57c0*/  CS2R R40, SRZ ;  /* 0x0000000000287805 */ /* 0x000fe4000001ff00 */
[----:B------:R-:W-:Y:S01]  /*57d0*/  ISETP.NE.U32.AND P0, PT, RZ, UR38, PT ;  /* 0x00000026ff007c0c */ /* 0x000fe2000bf05070 */
[----:B------:R-:W-:Y:S01]  /*57e0*/  IMAD.MOV.U32 R51, RZ, RZ, RZ ;  /* 0x000000ffff337224 */ /* 0x000fe200078e00ff */
[----:B------:R-:W-:Y:S02]  /*57f0*/  CS2R R48, SRZ ;  /* 0x0000000000307805 */ /* 0x000fe4000001ff00 */
[----:B------:R-:W-:Y:S04]  /*5800*/  ISETP.NE.AND.EX P0, PT, RZ, UR39, PT, P0 ;  /* 0x00000027ff007c0c */ /* 0x000fe8000bf05300 */
[----:B------:R-:W-:Y:S02]  /*5810*/  SEL R5, RZ, 0xffffffff, P0 ;  /* 0xffffffffff057807 */ /* 0x000fe40000000000 */
[----:B------:R-:W-:Y:S04]  /*5820*/  LOP3.LUT P0, RZ, R70, 0xff, RZ, 0xc0, !PT ;  /* 0x000000ff46ff7812 */ /* 0x000fe8000780c0ff */
[----:B------:R-:W-:Y:S02]  /*5830*/  @P1 SEL R2, R5, R2, !P0 ;  /* 0x0000000205021207 */ /* 0x000fe40004000000 */
[----:B------:R-:W-:Y:S02]  /*5840*/  PLOP3.LUT P0, PT, PT, PT, PT, 0x8, 0x80 ;  /* 0x000000000080781c */ /* 0x000fe40003f0e170 */
[----:B------:R-:W-:Y:S04]  /*5850*/  LOP3.LUT R2, R2, 0x1, RZ, 0xc0, !PT ;  /* 0x0000000102027812 */ /* 0x000fe800078ec0ff */
[----:B------:R-:W-:Y:S11]  /*5860*/  ISETP.NE.U32.AND P1, PT, R2, 0x1, PT ;  /* 0x000000010200780c */ /* 0x000ff60003f25070 */
[----:B------:R-:W-:Y:S02]  /*5870*/  @!UPT UIADD3 URZ, UPT, UPT, URZ, URZ, URZ ;  /* 0x000000fffffff290 */ /* 0x000fe4000fffe0ff */
[----:B------:R-:W-:Y:S01]  /*5880*/  @P1 VIADD R2, R89, 0x210 ;  /* 0x0000021059021836 */ /* 0x000fe20000000000 */
[----:B------:R-:W-:Y:S11]  /*5890*/  @P1 PLOP3.LUT P0, PT, P5, PT, PT, 0x80, 0x8 ;  /* 0x000000000008181c */ /* 0x000ff60002f0f070 */
[----:B------:R-:W-:Y:S02]  /*58a0*/  @!UPT UIADD3 URZ, UPT, UPT, URZ, URZ, URZ ;  /* 0x000000fffffff290 */ /* 0x000fe4000fffe0ff */
[----:B------:R-:W-:Y:S01]  /*58b0*/  @P0 VIADD R2, R64, 0xfffffff0 ;  /* 0xfffffff040020836 */ /* 0x000fe20000000000 */
[----:B------:R-:W-:Y:S06]  /*58c0*/  @!P3 BRA `(.L_x_89) ;  /* 0x00000000000cb947 */ /* 0x000fec0003800000 */
[----:B------:R-:W-:Y:S04]  /*58d0*/  SHF.L.U32 R0, R0, 0x1f, RZ ;  /* 0x0000001f00007819 */ /* 0x000fe800000006ff */
[----:B------:R-:W1:Y:S02]  /*58e0*/  SYNCS.PHASECHK.TRANS64.TRYWAIT P0, [R3+URZ+0x60], R0 ;  /* 0x00006000030075a7 */ /* 0x000e6400080011ff */
[----:B-1----:R-:W-:Y:S05]  /*58f0*/  @!P0 BRA `(.L_x_90) ;  /* 0x0000001400008947 */ /* 0x002fea0003800000 */
.L_x_89:
[----:B------:R-:W-:Y:S05]  /*5900*/  BSYNC B0 ;  /* 0x0000000000007941 */ /* 0x000fea0003800000 */
.L_x_88:
[----:B------:R2:W4:Y:S04]  /*5910*/  @P1 LDS.128 R40, [R89+0x200] ;  /* 0x0002000059281984 */ /* 0x0005280000000c00 */
[----:B------:R2:W1:Y:S02]  /*5920*/  @P1 LDS.128 R48, [R2] ;  /* 0x0000000002301984 */ /* 0x0004640000000c00 */
.L_x_87:
[----:B------:R-:W-:Y:S05]  /*5930*/  BSYNC B1 ;  /* 0x0000000000017941 */ /* 0x000fea0003800000 */
.L_x_86:
[----:B-1----:R-:W-:Y:S04]  /*5940*/  SHF.R.U32.HI R3, RZ, 0x15, R16 ;  /* 0x00000015ff037819 */ /* 0x002fe80000011610 */
[----:B------:R-:W-:Y:S01]  /*5950*/  LOP3.LUT P0, RZ, R3, 0x3, R74, 0x48, !PT ;  /* 0x0000000303ff7812 */ /* 0x000fe2000780484a */
[----:B------:R-:W-:Y:S01]  /*5960*/  @!UPT UIADD3 URZ, UPT, UPT, URZ, URZ, URZ ;  /* 0x000000fffffff290 */ /* 0x000fe2000fffe0ff */
[----:B------:R-:W-:Y:S11]  /*5970*/  @P2 BRA `(.L_x_91) ;  /* 0x0000000000082947 */ /* 0x000ff60003800000 */
[----:B------:R-:W1:Y:S02]  /*5980*/  SYNCS.PHASECHK.TRANS64.TRYWAIT P1, [R65+URZ+0xb0], R4 ;  /* 0x0000b004410075a7 */ /* 0x000e6400080211ff */
[----:B-1----:R-:W-:Y:S05]  /*5990*/  @!P1 BRA `(.L_x_92) ;  /* 0x0000001000ec9947 */ /* 0x002fea0003800000 */
.L_x_91:
[----:B------:R-:W-:Y:S05]  /*59a0*/  @!P0 BRA `(.L_x_93) ;  /* 0x0000000000408947 */ /* 0x000fea0003800000 */
[----:B------:R-:W1:Y:S01]  /*59b0*/  LDCU.64 UR8, c[0x4][0x70] ;  /* 0x01000e00ff0877ac */ /* 0x000e620008000a00 */
[----:B------:R-:W-:Y:S01]  /*59c0*/  MOV R3, 0x0 ;  /* 0x0000000000037802 */ /* 0x000fe20000000f00 */
[----:B------:R-:W-:Y:S02]  /*59d0*/  HFMA2 R12, -RZ, RZ, 0, 5.9604644775390625e-08 ;  /* 0x00000001ff0c7431 */ /* 0x000fe400000001ff */
[----:B------:R-:W-:Y:S02]  /*59e0*/  IMAD.MOV.U32 R8, RZ, RZ, 0x192 ;  /* 0x00000192ff087424 */ /* 0x000fe400078e00ff */
[----:B------:R-:W-:Y:S01]  /*59f0*/  IMAD.MOV.U32 R13, RZ, RZ, RZ ;  /* 0x000000ffff0d7224 */ /* 0x000fe200078e00ff */
[----:B------:R-:W5:Y:S01]  /*5a00*/  LDCU.64 UR6, c[0x4][0x78] ;  /* 0x01000f00ff0677ac */ /* 0x000f620008000a00 */
[----:B--2---:R-:W2:Y:S01]  /*5a10*/  LDC.64 R2, c[0x4][R3] ;  /* 0x0100000003027b82 */ /* 0x004ea20000000a00 */
[----:B------:R-:W3:Y:S01]  /*5a20*/  LDCU.64 UR4, c[0x4][0x10] ;  /* 0x01000200ff0477ac */ /* 0x000ee20008000a00 */
[----:B-1----:R-:W-:Y:S01]  /*5a30*/  MOV R5, UR9 ;  /* 0x0000000900057c02 */ /* 0x002fe20008000f00 */
[----:B------:R-:W-:Y:S01]  /*5a40*/  IMAD.U32 R4, RZ, RZ, UR8 ;  /* 0x00000008ff047e24 */ /* 0x000fe2000f8e00ff */
[----:B-----5:R-:W-:Y:S01]  /*5a50*/  MOV R7, UR7 ;  /* 0x0000000700077c02 */ /* 0x020fe20008000f00 */
[----:B------:R-:W-:Y:S01]  /*5a60*/  IMAD.U32 R6, RZ, RZ, UR6 ;  /* 0x00000006ff067e24 */ /* 0x000fe2000f8e00ff */
[----:B---3--:R-:W-:Y:S01]  /*5a70*/  MOV R11, UR5 ;  /* 0x00000005000b7c02 */ /* 0x008fe20008000f00 */
[----:B------:R-:W-:Y:S02]  /*5a80*/  IMAD.U32 R10, RZ, RZ, UR4 ;  /* 0x00000004ff0a7e24 */ /* 0x000fe4000f8e00ff */
[----:B------:R-:W-:Y:S07]  /*5a90*/  LEPC R20, `(.L_x_93) ;  /* 0x000000001014794e */ /* 0x000fee0000000000 */
[----:B--2-4-:R-:W-:Y:S05]  /*5aa0*/  CALL.ABS.NOINC R2 ;  /* 0x0000000002007343 */ /* 0x014fea0003c00000 */
.L_x_93:
[----:B------:R-:W-:Y:S01]  /*5ab0*/  ISETP.NE.AND P0, PT, R87, RZ, PT ;  /* 0x000000ff5700720c */ /* 0x000fe20003f05270 */
[----:B------:R-:W-:Y:S05]  /*5ac0*/  WARPSYNC.ALL ;  /* 0x0000000000007948 */ /* 0x000fea0003800000 */
[----:B------:R-:W-:Y:S01]  /*5ad0*/  R2UR UR4, R16 ;  /* 0x00000000100472ca */ /* 0x000fe200000e0000 */
[--C-:B----4-:R-:W-:Y:S01]  /*5ae0*/  HADD2.F32 R20, -RZ, R40.reuse.H0_H0 ;  /* 0x20000028ff147230 */ /* 0x110fe20000004100 */
[----:B------:R-:W-:Y:S01]  /*5af0*/  R2UR UR5, R65 ;  /* 0x00000000410572ca */ /* 0x000fe200000e0000 */
[----:B------:R-:W-:Y:S01]  /*5b00*/  HADD2.F32 R34, -RZ, R40.H1_H1 ;  /* 0x30000028ff227230 */ /* 0x000fe20000004100 */
[----:B------:R-:W-:Y:S01]  /*5b10*/  ISETP.NE.AND P6, PT, R75, RZ, PT ;  /* 0x000000ff4b00720c */ /* 0x000fe20003fc5270 */
[--C-:B------:R-:W-:Y:S01]  /*5b20*/  HADD2.F32 R21, -RZ, R41.reuse.H0_H0 ;  /* 0x20000029ff157230 */ /* 0x100fe20000004100 */
[----:B------:R-:W-:Y:S01]  /*5b30*/  IADD3 R93, PT, PT, R89, 0x210, RZ ;  /* 0x00000210595d7810 */ /* 0x000fe20007ffe0ff */
[----:B------:R-:W-:Y:S01]  /*5b40*/  HADD2.F32 R36, -RZ, R41.H1_H1 ;  /* 0x30000029ff247230 */ /* 0x000fe20000004100 */
[----:B------:R-:W-:Y:S01]  /*5b50*/  BSSY.RECONVERGENT B0, `(.L_x_94) ;  /* 0x0000050000007945 */ /* 0x000fe20003800200 */
[--C-:B------:R-:W-:Y:S02]  /*5b60*/  HADD2.F32 R37, -RZ, R42.reuse.H0_H0 ;  /* 0x2000002aff257230 */ /* 0x100fe40000004100 */
[----:B------:R-:W-:Y:S02]  /*5b70*/  HADD2.F32 R38, -RZ, R42.H1_H1 ;  /* 0x3000002aff267230 */ /* 0x000fe40000004100 */
[----:B------:R-:W1:Y:S01]  /*5b80*/  LDTM.x16 R4, tmem[UR4] ;  /* 0x00000004000479ee */ /* 0x000e620008240000 */
[----:B------:R-:W-:Y:S01]  /*5b90*/  NOP ;  /* 0x0000000000007918 */ /* 0x000fe20000000000 */
[----:B------:R-:W-:Y:S01]  /*5ba0*/  UIADD3 UR5, UPT, UPT, UR5, 0xd0, URZ ;  /* 0x000000d005057890 */ /* 0x000fe2000fffe0ff */
[--C-:B------:R-:W-:Y:S01]  /*5bb0*/  HADD2.F32 R39, -RZ, R43.reuse.H0_H0 ;  /* 0x2000002bff277230 */ /* 0x100fe20000004100 */
[----:B------:R-:W-:Y:S01]  /*5bc0*/  @P6 IADD3 R93, PT, PT, R64, -0x10, RZ ;  /* 0xfffffff0405d6810 */ /* 0x000fe20007ffe0ff */
[----:B------:R-:W-:Y:S01]  /*5bd0*/  HADD2.F32 R41, -RZ, R43.H1_H1 ;  /* 0x3000002bff297230 */ /* 0x000fe20000004100 */
[----:B------:R-:W-:Y:S01]  /*5be0*/  UPRMT UR5, UR37, 0x654, UR5 ;  /* 0x0000065425057896 */ /* 0x000fe20008000005 */
[--C-:B------:R-:W-:Y:S02]  /*5bf0*/  HADD2.F32 R40, -RZ, R48.reuse.H0_H0 ;  /* 0x20000030ff287230 */ /* 0x100fe40000004100 */
[----:B------:R-:W-:Y:S02]  /*5c00*/  HADD2.F32 R43, -RZ, R48.H1_H1 ;  /* 0x30000030ff2b7230 */ /* 0x000fe40000004100 */
[--C-:B------:R-:W-:Y:S02]  /*5c10*/  HADD2.F32 R42, -RZ, R49.reuse.H0_H0 ;  /* 0x20000031ff2a7230 */ /* 0x100fe40000004100 */
[----:B------:R-:W-:Y:S02]  /*5c20*/  HADD2.F32 R44, -RZ, R49.H1_H1 ;  /* 0x30000031ff2c7230 */ /* 0x000fe40000004100 */
[----:B-1----:R-:W-:Y:S01]  /*5c30*/  SYNCS.ARRIVE.TRANS64.RED.A1T0 RZ, [UR5], RZ ;  /* 0x000000ffffff79a7 */ /* 0x002fe20008100405 */
[--C-:B------:R-:W-:Y:S02]  /*5c40*/  HADD2.F32 R45, -RZ, R50.reuse.H0_H0 ;  /* 0x20000032ff2d7230 */ /* 0x100fe40000004100 */
[----:B------:R-:W-:Y:S02]  /*5c50*/  HADD2.F32 R46, -RZ, R50.H1_H1 ;  /* 0x30000032ff2e7230 */ /* 0x000fe40000004100 */
[--C-:B------:R-:W-:Y:S02]  /*5c60*/  HADD2.F32 R47, -RZ, R51.reuse.H0_H0 ;  /* 0x20000033ff2f7230 */ /* 0x100fe40000004100 */
[----:B------:R-:W-:Y:S02]  /*5c70*/  HADD2.F32 R48, -RZ, R51.H1_H1 ;  /* 0x30000033ff307230 */ /* 0x000fe40000004100 */
[C---:B---3--:R-:W-:Y:S01]  /*5c80*/  FMUL R4, R32.reuse, R4 ;  /* 0x0000000420047220 */ /* 0x048fe20000400000 */
[C---:B------:R-:W-:Y:S01]  /*5c90*/  FMUL R5, R32.reuse, R5 ;  /* 0x0000000520057220 */ /* 0x040fe20000400000 */
[C---:B------:R-:W-:Y:S01]  /*5ca0*/  FMUL R6, R32.reuse, R6 ;  /* 0x0000000620067220 */ /* 0x040fe20000400000 */
[C---:B------:R-:W-:Y:S01]  /*5cb0*/  FMUL R7, R32.reuse, R7 ;  /* 0x0000000720077220 */ /* 0x040fe20000400000 */
[C---:B------:R-:W-:Y:S01]  /*5cc0*/  FFMA R4, R35.reuse, R20, R4 ;  /* 0x0000001423047223 */ /* 0x040fe20000000004 */
[C---:B------:R-:W-:Y:S01]  /*5cd0*/  FMUL R8, R32.reuse, R8 ;  /* 0x0000000820087220 */ /* 0x040fe20000400000 */
[C---:B------:R-:W-:Y:S01]  /*5ce0*/  FFMA R5, R35.reuse, R34, R5 ;  /* 0x0000002223057223 */ /* 0x040fe20000000005 */
[C---:B------:R-:W-:Y:S01]  /*5cf0*/  FMUL R9, R32.reuse, R9 ;  /* 0x0000000920097220 */ /* 0x040fe20000400000 */
[C---:B------:R-:W-:Y:S01]  /*5d00*/  FFMA R6, R35.reuse, R21, R6 ;  /* 0x0000001523067223 */ /* 0x040fe20000000006 */
[C---:B------:R-:W-:Y:S01]  /*5d10*/  FMUL R0, R32.reuse, R10 ;  /* 0x0000000a20007220 */ /* 0x040fe20000400000 */
[C---:B------:R-:W-:Y:S01]  /*5d20*/  FFMA R7, R35.reuse, R36, R7 ;  /* 0x0000002423077223 */ /* 0x040fe20000000007 */
[C---:B--2---:R-:W-:Y:S01]  /*5d30*/  FMUL R2, R32.reuse, R11 ;  /* 0x0000000b20027220 */ /* 0x044fe20000400000 */
[C---:B------:R-:W-:Y:S01]  /*5d40*/  FFMA R8, R35.reuse, R37, R8 ;  /* 0x0000002523087223 */ /* 0x040fe20000000008 */
        /* <DEDUP_REMOVED lines=13> */
[----:B------:R-:W-:Y:S01]  /*5e20*/  FFMA R15, R35, R44, R15 ;  /* 0x0000002c230f7223 */ /* 0x000fe2000000000f */
[----:B------:R-:W-:Y:S01]  /*5e30*/  FMUL R19, R32, R19 ;  /* 0x0000001320137220 */ /* 0x000fe20000400000 */
[----:B------:R-:W-:Y:S01]  /*5e40*/  F2FP.F16.F32.PACK_AB R64, R5, R4 ;  /* 0x000000040540723e */ /* 0x000fe200000000ff */
[----:B------:R-:W-:Y:S01]  /*5e50*/  FFMA R12, R35, R45, R12 ;  /* 0x0000002d230c7223 */ /* 0x000fe2000000000c */
[----:B------:R-:W-:Y:S01]  /*5e60*/  F2FP.F16.F32.PACK_AB R65, R7, R6 ;  /* 0x000000060741723e */ /* 0x000fe200000000ff */
[----:B------:R-:W-:Y:S01]  /*5e70*/  FFMA R13, R35, R46, R13 ;  /* 0x0000002e230d7223 */ /* 0x000fe2000000000d */
[----:B------:R-:W-:Y:S01]  /*5e80*/  F2FP.F16.F32.PACK_AB R66, R9, R8 ;  /* 0x000000080942723e */ /* 0x000fe200000000ff */
[C---:B------:R-:W-:Y:S01]  /*5e90*/  FFMA R14, R35.reuse, R47, R14 ;  /* 0x0000002f230e7223 */ /* 0x040fe2000000000e */
[----:B------:R-:W-:Y:S01]  /*5ea0*/  F2FP.F16.F32.PACK_AB R67, R2, R0 ;  /* 0x000000000243723e */ /* 0x000fe200000000ff */
[----:B------:R-:W-:Y:S01]  /*5eb0*/  FFMA R19, R35, R48, R19 ;  /* 0x0000003023137223 */ /* 0x000fe20000000013 */
[----:B------:R-:W-:Y:S02]  /*5ec0*/  F2FP.F16.F32.PACK_AB R76, R10, R3 ;  /* 0x000000030a4c723e */ /* 0x000fe400000000ff */
[----:B------:R-:W-:Y:S01]  /*5ed0*/  F2FP.F16.F32.PACK_AB R77, R15, R11 ;  /* 0x0000000b0f4d723e */ /* 0x000fe200000000ff */
[----:B------:R1:W-:Y:S01]  /*5ee0*/  STS.128 [R89+0x200], R64 ;  /* 0x0002004059007388 */ /* 0x0003e20000000c00 */
[----:B------:R-:W-:Y:S02]  /*5ef0*/  F2FP.F16.F32.PACK_AB R78, R13, R12 ;  /* 0x0000000c0d4e723e */ /* 0x000fe400000000ff */
[----:B------:R-:W-:Y:S05]  /*5f00*/  F2FP.F16.F32.PACK_AB R79, R19, R14 ;  /* 0x0000000e134f723e */ /* 0x000fea00000000ff */
[----:B------:R1:W-:Y:S01]  /*5f10*/  STS.128 [R93], R76 ;  /* 0x0000004c5d007388 */ /* 0x0003e20000000c00 */
[----:B------:R-:W-:Y:S01]  /*5f20*/  @!PT LDS RZ, [RZ] ;  /* 0x00000000fffff984 */ /* 0x000fe20000000800 */
[----:B------:R-:W-:Y:S01]  /*5f30*/  @!PT LDS RZ, [RZ] ;  /* 0x00000000fffff984 */ /* 0x000fe20000000800 */
[----:B------:R-:W-:Y:S01]  /*5f40*/  @!PT LDS RZ, [RZ] ;  /* 0x00000000fffff984 */ /* 0x000fe20000000800 */
[----:B------:R-:W-:Y:S01]  /*5f50*/  @!PT LDS RZ, [RZ] ;  /* 0x00000000fffff984 */ /* 0x000fe20000000800 */
[----:B------:R2:W-:Y:S07]  /*5f60*/  MEMBAR.ALL.CTA ;  /* 0x0000000000007992 */ /* 0x0005ee0000008000 */
[----:B--2---:R-:W2:Y:S02]  /*5f70*/  FENCE.VIEW.ASYNC.S ;  /* 0x00000000000073c6 */ /* 0x004ea40000000000 */
[----:B--2---:R-:W-:Y:S06]  /*5f80*/  BAR.SYNC.DEFER_BLOCKING 0x1, 0x80 ;  /* 0x0042000000007b1d */ /* 0x004fec0000010000 */
[----:B------:R-:W-:Y:S05]  /*5f90*/  @P0 BRA `(.L_x_95) ;  /* 0x00000000002c0947 */ /* 0x000fea0003800000 */
[----:B------:R-:W-:Y:S01]  /*5fa0*/  R2UR UR12, R63 ;  /* 0x000000003f0c72ca */ /* 0x000fe200000e0000 */
[----:B------:R-:W-:Y:S01]  /*5fb0*/  UIADD3 UR10, UP0, UPT, UR46, 0x680, URZ ;  /* 0x000006802e0a7890 */ /* 0x000fe2000ff1e0ff */
[----:B------:R-:W-:Y:S01]  /*5fc0*/  R2UR UR9, R69 ;  /* 0x00000000450972ca */ /* 0x000fe200000e0000 */
[----:B------:R-:W-:Y:S01]  /*5fd0*/  UMOV UR7, UR36 ;  /* 0x0000002400077c82 */ /* 0x000fe20008000000 */
[----:B------:R-:W-:Y:S01]  /*5fe0*/  R2UR UR8, R91 ;  /* 0x000000005b0872ca */ /* 0x000fe200000e0000 */
[----:B------:R-:W-:Y:S08]  /*5ff0*/  UIADD3.X UR11, UPT, UPT, URZ, UR47, URZ, UP0, !UPT ;  /* 0x0000002fff0b7290 */ /* 0x000ff000087fe4ff */
[----:B------:R-:W-:Y:S02]  /*6000*/  USHF.L.U32 UR5, UR12, 0x4, URZ ;  /* 0x000000040c057899 */ /* 0x000fe400080006ff */
[----:B------:R-:W-:Y:S02]  /*6010*/  USHF.L.U32 UR6, UR9, 0x7, URZ ;  /* 0x0000000709067899 */ /* 0x000fe400080006ff */
[----:B------:R-:W-:Y:S09]  /*6020*/  UIADD3 UR4, UPT, UPT, UR42, 0x200, UR8 ;  /* 0x000002002a047890 */ /* 0x000ff2000fffe008 */
[----:B------:R2:W-:Y:S02]  /*6030*/  UTMASTG.3D [UR4], [UR10] ;  /* 0x000000040a0073b5 */ /* 0x0005e40008010000 */
[----:B--2---:R0:W-:Y:S02]  /*6040*/  UTMACMDFLUSH ;  /* 0x00000000000079b7 */ /* 0x0041e40000000000 */
.L_x_95:
[----:B------:R-:W-:Y:S05]  /*6050*/  BSYNC.RECONVERGENT B0 ;  /* 0x0000000000007941 */ /* 0x000fea0003800200 */
.L_x_94:
[----:B------:R-:W-:Y:S04]  /*6060*/  BSSY.RECONVERGENT B0, `(.L_x_96) ;  /* 0x0000003000007945 */ /* 0x000fe80003800200 */
[----:B------:R-:W-:Y:S05]  /*6070*/  @P0 BRA `(.L_x_97) ;  /* 0x0000000000040947 */ /* 0x000fea0003800000 */
[----:B------:R-:W-:Y:S04]  /*6080*/  DEPBAR.LE SB0, 0x0 ;  /* 0x000080000000791a */ /* 0x000fe80000000000 */
.L_x_97:
[----:B------:R-:W-:Y:S05]  /*6090*/  BSYNC.RECONVERGENT B0 ;  /* 0x0000000000007941 */ /* 0x000fea0003800200 */
.L_x_96:
[----:B------:R-:W-:Y:S01]  /*60a0*/  BAR.SYNC.DEFER_BLOCKING 0x1, 0x80 ;  /* 0x0042000000007b1d */ /* 0x000fe20000010000 */
[----:B------:R-:W-:Y:S01]  /*60b0*/  UIADD3 UR43, UPT, UPT, UR43, 0x1, URZ ;  /* 0x000000012b2b7890 */ /* 0x000fe2000fffe0ff */
[----:B------:R-:W-:Y:S02]  /*60c0*/  IADD3 R0, PT, PT, R30, 0x1, RZ ;  /* 0x000000011e007810 */ /* 0x000fe40007ffe0ff */
[----:B------:R-:W-:Y:S01]  /*60d0*/  IADD3 R82, PT, PT, R82, 0x1, RZ ;  /* 0x0000000152527810 */ /* 0x000fe20007ffe0ff */
[----:B------:R-:W-:Y:S09]  /*60e0*/  UISETP.NE.AND UP0, UPT, UR43, URZ, UPT ;  /* 0x000000ff2b00728c */ /* 0x000ff2000bf05270 */
[----:B------:R-:W-:Y:S05]  /*60f0*/  BRA.U !UP0, `(.L_x_98) ;  /* 0x0000000108287547 */ /* 0x000fea000b800000 */
[----:B------:R-:W-:Y:S01]  /*6100*/  ISETP.NE.AND P0, PT, R92, RZ, PT ;  /* 0x000000ff5c00720c */ /* 0x000fe20003f05270 */
[----:B------:R-:W-:Y:S11]  /*6110*/  IMAD.U32 R2, RZ, RZ, UR37 ;  /* 0x00000025ff027e24 */ /* 0x000ff6000f8e00ff */
[----:B------:R-:W-:Y:S01]  /*6120*/  @!UPT UIADD3 URZ, UPT, UPT, URZ, URZ, URZ ;  /* 0x000000fffffff290 */ /* 0x000fe2000fffe0ff */
[C---:B------:R-:W-:Y:S01]  /*6130*/  @P0 LEA R3, R81.reuse, UR42, 0x3 ;  /* 0x0000002a51030c11 */ /* 0x040fe2000f8e18ff */
[----:B------:R-:W-:Y:S04]  /*6140*/  VIADD R81, R81, 0x1 ;  /* 0x0000000151517836 */ /* 0x000fe80000000000 */
[----:B------:R-:W-:Y:S05]  /*6150*/  @P0 VIADD R3, R3, 0x70 ;  /* 0x0000007003030836 */ /* 0x000fea0000000000 */
[----:B------:R-:W-:Y:S04]  /*6160*/  @P0 PRMT R2, R2, 0x654, R3 ;  /* 0x0000065402020816 */ /* 0x000fe80000000003 */
[----:B------:R2:W-:Y:S01]  /*6170*/  @P0 SYNCS.ARRIVE.TRANS64.RED.A1T0 RZ, [R2+URZ], RZ ;  /* 0x000000ff02ff09a7 */ /* 0x0005e200081004ff */
[C---:B------:R-:W-:Y:S04]  /*6180*/  ISETP.NE.AND P0, PT, R81.reuse, 0x2, PT ;  /* 0x000000025100780c */ /* 0x040fe80003f05270 */
[----:B------:R-:W-:Y:S09]  /*6190*/  SEL R81, R81, RZ, P0 ;  /* 0x000000ff51517207 */ /* 0x000ff20000000000 */
.L_x_98:
[----:B------:R-:W-:Y:S01]  /*61a0*/  ISETP.NE.AND P3, PT, R88, RZ, PT ;  /* 0x000000ff5800720c */ /* 0x000fe20003f65270 */
[----:B------:R-:W-:Y:S01]  /*61b0*/  IMAD.IADD R63, R29, 0x1, R62 ;  /* 0x000000011d3f7824 */ /* 0x000fe200078e023e */
[----:B------:R-:W-:Y:S01]  /*61c0*/  ISETP.NE.AND P0, PT, R90, 0x2, PT ;  /* 0x000000025a00780c */ /* 0x000fe20003f05270 */
[----:B------:R-:W-:Y:S01]  /*61d0*/  IMAD.IADD R69, R31, 0x1, R68 ;  /* 0x000000011f457824 */ /* 0x000fe200078e0244 */
[----:B------:R-:W-:Y:S02]  /*61e0*/  ISETP.NE.AND P1, PT, R0, 0x4, PT ;  /* 0x000000040000780c */ /* 0x000fe40003f25270 */
[----:B------:R-:W-:Y:S02]  /*61f0*/  ISETP.NE.AND P2, PT, R82, 0x2, PT ;  /* 0x000000025200780c */ /* 0x000fe40003f45270 */
[----:B------:R-:W-:Y:S02]  /*6200*/  SEL R4, RZ, 0x1, P0 ;  /* 0x00000001ff047807 */ /* 0x000fe40000000000 */
[----:B------:R-:W-:Y:S02]  /*6210*/  SEL R3, RZ, 0x1, P1 ;  /* 0x00000001ff037807 */ /* 0x000fe40000800000 */
[----:B--2---:R-:W-:Y:S02]  /*6220*/  SEL R2, RZ, 0x1, P2 ;  /* 0x00000001ff027807 */ /* 0x004fe40001000000 */
[----:B------:R-:W-:Y:S02]  /*6230*/  @P3 R2UR UR36, R80 ;  /* 0x00000000502432ca */ /* 0x000fe400000e0000 */
[----:B------:R-:W-:Y:S02]  /*6240*/  LOP3.LUT R83, R83, R4, RZ, 0x3c, !PT ;  /* 0x0000000453537212 */ /* 0x000fe400078e3cff */
[----:B------:R-:W-:Y:S02]  /*6250*/  LOP3.LUT R84, R84, R3, RZ, 0x3c, !PT ;  /* 0x0000000354547212 */ /* 0x000fe400078e3cff */
[----:B------:R-:W-:Y:S02]  /*6260*/  LOP3.LUT R85, R85, R2, RZ, 0x3c, !PT ;  /* 0x0000000255557212 */ /* 0x000fe400078e3cff */
[----:B------:R-:W-:Y:S02]  /*6270*/  SEL R90, R90, RZ, P0 ;  /* 0x000000ff5a5a7207 */ /* 0x000fe40000000000 */
[----:B------:R-:W-:Y:S02]  /*6280*/  SEL R30, R0, RZ, P1 ;  /* 0x000000ff001e7207 */ /* 0x000fe40000800000 */
[----:B------:R-:W-:Y:S01]  /*6290*/  SEL R82, R82, RZ, P2 ;  /* 0x000000ff52527207 */ /* 0x000fe20001000000 */
[----:B------:R-:W-:Y:S06]  /*62a0*/  @P3 BRA `(.L_x_99) ;  /* 0xffffffe800743947 */ /* 0x000fec000383ffff */
[----:B------:R-:W-:-:S09]  /*62b0*/  UISETP.NE.AND UP0, UPT, UR45, URZ, UPT ;  /* 0x000000ff2d00728c */ /* 0x000fd2000bf05270 */
[----:B------:R-:W-:Y:S05]  /*62c0*/  BRA.U !UP0, `(.L_x_100) ;  /* 0x0000000108487547 */ /* 0x000fea000b800000 */
[----:B------:R-:W2:Y:S02]  /*62d0*/  LDCU.64 UR4, c[0x0][0x890] ;  /* 0x00011200ff0477ac */ /* 0x000ea40008000a00 */
[----:B--2---:R-:W-:-:S04]  /*62e0*/  UISETP.NE.U32.AND UP0, UPT, UR4, URZ, UPT ;  /* 0x000000ff0400728c */ /* 0x004fc8000bf05070 */
[----:B------:R-:W-:-:S09]  /*62f0*/  UISETP.NE.AND.EX UP0, UPT, UR5, URZ, UPT, UP0 ;  /* 0x000000ff0500728c */ /* 0x000fd2000bf05300 */
[----:B------:R-:W-:Y:S05]  /*6300*/  BRA.U UP0, `(.L_x_101) ;  /* 0x00000001000c7547 */ /* 0x000fea000b800000 */
[----:B------:R-:W-:-:S13]  /*6310*/  FSETP.NEU.AND P0, PT, R35, RZ, PT ;  /* 0x000000ff2300720b */ /* 0x000fda0003f0d000 */
[----:B------:R-:W-:Y:S05]  /*6320*/  @!P0 EXIT ;  /* 0x000000000000894d */ /* 0x000fea0003800000 */
[----:B------:R-:W-:Y:S05]  /*6330*/  BRA `(.L_x_100) ;  /* 0x00000000002c7947 */ /* 0x000fea0003800000 */
.L_x_101:
[----:B------:R-:W-:Y:S01]  /*6340*/  LOP3.LUT P0, RZ, R70, 0xff, RZ, 0xc0, !PT ;  /* 0x000000ff46ff7812 */ /* 0x000fe2000780c0ff */
[----:B------:R-:W-:-:S12]  /*6350*/  BSSY.RECONVERGENT B0, `(.L_x_100) ;  /* 0x0000009000007945 */ /* 0x000fd80003800200 */
[----:B------:R-:W-:Y:S05]  /*6360*/  @P0 BRA `(.L_x_102) ;  /* 0x0000000000140947 */ /* 0x000fea0003800000 */
[----:B------:R-:W2:Y:S02]  /*6370*/  LDCU.64 UR4, c[0x0][0x888] ;  /* 0x00011100ff0477ac */ /* 0x000ea40008000a00 */
[----:B--2---:R-:W-:-:S04]  /*6380*/  ISETP.NE.U32.AND P0, PT, RZ, UR4, PT ;  /* 0x00000004ff007c0c */ /* 0x004fc8000bf05070 */
[----:B------:R-:W-:-:S13]  /*6390*/  ISETP.NE.AND.EX P0, PT, RZ, UR5, PT, P0 ;  /* 0x00000005ff007c0c */ /* 0x000fda000bf05300 */
[----:B------:R-:W-:Y:S05]  /*63a0*/  @!P0 EXIT ;  /* 0x000000000000894d */ /* 0x000fea0003800000 */
[----:B------:R-:W-:Y:S05]  /*63b0*/  BRA `(.L_x_103) ;  /* 0x0000000000087947 */ /* 0x000fea0003800000 */
.L_x_102:
[----:B------:R-:W-:-:S13]  /*63c0*/  FSETP.NEU.AND P0, PT, R35, RZ, PT ;  /* 0x000000ff2300720b */ /* 0x000fda0003f0d000 */
[----:B------:R-:W-:Y:S05]  /*63d0*/  @!P0 EXIT ;  /* 0x000000000000894d */ /* 0x000fea0003800000 */
.L_x_103:
[----:B------:R-:W-:Y:S05]  /*63e0*/  BSYNC.RECONVERGENT B0 ;  /* 0x0000000000007941 */ /* 0x000fea0003800200 */
.L_x_100:
[----:B------:R-:W-:-:S04]  /*63f0*/  DEPBAR.LE SB0, 0x0 ;  /* 0x000080000000791a */ /* 0x000fc80000000000 */
[----:B------:R-:W-:Y:S05]  /*6400*/  EXIT ;  /* 0x000000000000794d */ /* 0x000fea0003800000 */
.L_x_19:
[----:B--2---:R2:W1:Y:S02]  /*6410*/  SYNCS.PHASECHK.TRANS64.TRYWAIT P0, [R3+URZ+0x100], R2 ;  /* 0x00010002030075a7 */ /* 0x00446400080011ff */
[----:B-1----:R-:W-:Y:S05]  /*6420*/  @!P0 NANOSLEEP.SYNCS 0x989680 ;  /* 0x009896800000895d */ /* 0x002fea0003900000 */
[----:B------:R-:W1:Y:S02]  /*6430*/  @!P0 SYNCS.PHASECHK.TRANS64 P0, [R3+URZ+0x100], R2 ;  /* 0x00010002030085a7 */ /* 0x000e6400080010ff */
[----:B-1----:R-:W-:Y:S05]  /*6440*/  @!P0 BRA `(.L_x_19) ;  /* 0xfffffffc00f08947 */ /* 0x002fea000383ffff */
[----:B------:R-:W-:Y:S05]  /*6450*/  BRA `(.L_x_104) ;  /* 0xffffffb000647947 */ /* 0x000fea000383ffff */
.L_x_22:
[----:B-1----:R-:W-:-:S07]  /*6460*/  MOV R2, UR33 ;  /* 0x0000002100027c02 */ /* 0x002fce0008000f00 */
.L_x_105:
[----:B-1----:R1:W2:Y:S02]  /*6470*/  SYNCS.PHASECHK.TRANS64.TRYWAIT P0, [R2+URZ+0x30], R5 ;  /* 0x00003005020075a7 */ /* 0x0022a400080011ff */
[----:B--2---:R-:W-:Y:S05]  /*6480*/  @!P0 NANOSLEEP.SYNCS 0x989680 ;  /* 0x009896800000895d */ /* 0x004fea0003900000 */
[----:B------:R-:W2:Y:S02]  /*6490*/  @!P0 SYNCS.PHASECHK.TRANS64 P0, [R2+URZ+0x30], R5 ;  /* 0x00003005020085a7 */ /* 0x000ea400080010ff */
[----:B--2---:R-:W-:Y:S05]  /*64a0*/  @!P0 BRA `(.L_x_105) ;  /* 0xfffffffc00f08947 */ /* 0x004fea000383ffff */
[----:B------:R-:W-:Y:S05]  /*64b0*/  BRA `(.L_x_21) ;  /* 0xffffffb000b47947 */ /* 0x000fea000383ffff */
.L_x_28:
[----:B-1----:R-:W-:-:S07]  /*64c0*/  MOV R2, UR33 ;  /* 0x0000002100027c02 */ /* 0x002fce0008000f00 */
.L_x_106:
[----:B-1----:R1:W2:Y:S02]  /*64d0*/  SYNCS.PHASECHK.TRANS64.TRYWAIT P0, [R2+URZ+0x30], R5 ;  /* 0x00003005020075a7 */ /* 0x0022a400080011ff */
[----:B--2---:R-:W-:Y:S05]  /*64e0*/  @!P0 NANOSLEEP.SYNCS 0x989680 ;  /* 0x009896800000895d */ /* 0x004fea0003900000 */
[----:B------:R-:W2:Y:S02]  /*64f0*/  @!P0 SYNCS.PHASECHK.TRANS64 P0, [R2+URZ+0x30], R5 ;  /* 0x00003005020085a7 */ /* 0x000ea400080010ff */
[----:B--2---:R-:W-:Y:S05]  /*6500*/  @!P0 BRA `(.L_x_106) ;  /* 0xfffffffc00f08947 */ /* 0x004fea000383ffff */
[----:B------:R-:W-:Y:S05]  /*6510*/  BRA `(.L_x_27) ;  /* 0xffffffb4008c7947 */ /* 0x000fea000383ffff */
.L_x_32:
[----:B-1----:R1:W2:Y:S02]  /*6520*/  SYNCS.PHASECHK.TRANS64.TRYWAIT P0, [R2+URZ+0x90], R3 ;  /* 0x00009003020075a7 */ /* 0x0022a400080011ff */
[----:B--2---:R-:W-:Y:S05]  /*6530*/  @!P0 NANOSLEEP.SYNCS 0x989680 ;  /* 0x009896800000895d */ /* 0x004fea0003900000 */
[----:B------:R-:W2:Y:S02]  /*6540*/  @!P0 SYNCS.PHASECHK.TRANS64 P0, [R2+URZ+0x90], R3 ;  /* 0x00009003020085a7 */ /* 0x000ea400080010ff */
[----:B--2---:R-:W-:Y:S05]  /*6550*/  @!P0 BRA `(.L_x_32) ;  /* 0xfffffffc00f08947 */ /* 0x004fea000383ffff */
[----:B------:R-:W-:Y:S05]  /*6560*/  BRA `(.L_x_107) ;  /* 0xffffffb800447947 */ /* 0x000fea000383ffff */
.L_x_36:
[----:B----4-:R-:W-:-:S07]  /*6570*/  MOV R0, UR5 ;  /* 0x0000000500007c02 */ /* 0x010fce0008000f00 */
.L_x_108:
[----:B-1----:R1:W2:Y:S02]  /*6580*/  SYNCS.PHASECHK.TRANS64.TRYWAIT P0, [R0+URZ], R3 ;  /* 0x00000003000075a7 */ /* 0x0022a400080011ff */
[----:B--2---:R-:W-:Y:S05]  /*6590*/  @!P0 NANOSLEEP.SYNCS 0x989680 ;  /* 0x009896800000895d */ /* 0x004fea0003900000 */
[----:B------:R-:W2:Y:S02]  /*65a0*/  @!P0 SYNCS.PHASECHK.TRANS64 P0, [R0+URZ], R3 ;  /* 0x00000003000085a7 */ /* 0x000ea400080010ff */
[----:B--2---:R-:W-:Y:S05]  /*65b0*/  @!P0 BRA `(.L_x_108) ;  /* 0xfffffffc00f08947 */ /* 0x004fea000383ffff */
[----:B------:R-:W-:Y:S05]  /*65c0*/  BRA `(.L_x_109) ;  /* 0xffffffbc00b47947 */ /* 0x000fea000383ffff */
.L_x_37:
[----:B----4-:R-:W-:-:S07]  /*65d0*/  MOV R0, UR5 ;  /* 0x0000000500007c02 */ /* 0x010fce0008000f00 */
.L_x_110:
[----:B-1----:R1:W2:Y:S02]  /*65e0*/  SYNCS.PHASECHK.TRANS64.TRYWAIT P0, [R0+URZ], R3 ;  /* 0x00000003000075a7 */ /* 0x0022a400080011ff */
[----:B--2---:R-:W-:Y:S05]  /*65f0*/  @!P0 NANOSLEEP.SYNCS 0x989680 ;  /* 0x009896800000895d */ /* 0x004fea0003900000 */
[----:B------:R-:W2:Y:S02]  /*6600*/  @!P0 SYNCS.PHASECHK.TRANS64 P0, [R0+URZ], R3 ;  /* 0x00000003000085a7 */ /* 0x000ea400080010ff */
[----:B--2---:R-:W-:Y:S05]  /*6610*/  @!P0 BRA `(.L_x_110) ;  /* 0xfffffffc00f08947 */ /* 0x004fea000383ffff */
[----:B------:R-:W-:Y:S05]  /*6620*/  BRA `(.L_x_111) ;  /* 0xffffffbc00c07947 */ /* 0x000fea000383ffff */
.L_x_38:
[----:B----4-:R-:W-:-:S07]  /*6630*/  MOV R0, UR5 ;  /* 0x0000000500007c02 */ /* 0x010fce0008000f00 */
.L_x_112:
[----:B-1----:R1:W2:Y:S02]  /*6640*/  SYNCS.PHASECHK.TRANS64.TRYWAIT P0, [R0+URZ], R3 ;  /* 0x00000003000075a7 */ /* 0x0022a400080011ff */
[----:B--2---:R-:W-:Y:S05]  /*6650*/  @!P0 NANOSLEEP.SYNCS 0x989680 ;  /* 0x009896800000895d */ /* 0x004fea0003900000 */
[----:B------:R-:W2:Y:S02]  /*6660*/  @!P0 SYNCS.PHASECHK.TRANS64 P0, [R0+URZ], R3 ;  /* 0x00000003000085a7 */ /* 0x000ea400080010ff */
[----:B--2---:R-:W-:Y:S05]  /*6670*/  @!P0 BRA `(.L_x_112) ;  /* 0xfffffffc00f08947 */ /* 0x004fea000383ffff */
[----:B------:R-:W-:Y:S05]  /*6680*/  BRA `(.L_x_113) ;  /* 0xffffffbc00cc7947 */ /* 0x000fea000383ffff */
.L_x_39:
[----:B----4-:R-:W-:-:S07]  /*6690*/  MOV R0, UR5 ;  /* 0x0000000500007c02 */ /* 0x010fce0008000f00 */
.L_x_114:
[----:B-1----:R1:W2:Y:S02]  /*66a0*/  SYNCS.PHASECHK.TRANS64.TRYWAIT P0, [R0+URZ], R3 ;  /* 0x00000003000075a7 */ /* 0x0022a400080011ff */
[----:B--2---:R-:W-:Y:S05]  /*66b0*/  @!P0 NANOSLEEP.SYNCS 0x989680 ;  /* 0x009896800000895d */ /* 0x004fea0003900000 */
[----:B------:R-:W2:Y:S02]  /*66c0*/  @!P0 SYNCS.PHASECHK.TRANS64 P0, [R0+URZ], R3 ;  /* 0x00000003000085a7 */ /* 0x000ea400080010ff */
[----:B--2---:R-:W-:Y:S05]  /*66d0*/  @!P0 BRA `(.L_x_114) ;  /* 0xfffffffc00f08947 */ /* 0x004fea000383ffff */
[----:B------:R-:W-:Y:S05]  /*66e0*/  BRA `(.L_x_115) ;  /* 0xffffffbc00d87947 */ /* 0x000fea000383ffff */
.L_x_40:
[----:B----4-:R-:W-:-:S07]  /*66f0*/  MOV R0, UR5 ;  /* 0x0000000500007c02 */ /* 0x010fce0008000f00 */
.L_x_116:
[----:B-1----:R1:W2:Y:S02]  /*6700*/  SYNCS.PHASECHK.TRANS64.TRYWAIT P0, [R0+URZ], R3 ;  /* 0x00000003000075a7 */ /* 0x0022a400080011ff */
[----:B--2---:R-:W-:Y:S05]  /*6710*/  @!P0 NANOSLEEP.SYNCS 0x989680 ;  /* 0x009896800000895d */ /* 0x004fea0003900000 */
[----:B------:R-:W2:Y:S02]  /*6720*/  @!P0 SYNCS.PHASECHK.TRANS64 P0, [R0+URZ], R3 ;  /* 0x00000003000085a7 */ /* 0x000ea400080010ff */
[----:B--2---:R-:W-:Y:S05]  /*6730*/  @!P0 BRA `(.L_x_116) ;  /* 0xfffffffc00f08947 */ /* 0x004fea000383ffff */
[----:B------:R-:W-:Y:S05]  /*6740*/  BRA `(.L_x_117) ;  /* 0xffffffbc00e47947 */ /* 0x000fea000383ffff */
.L_x_43:
[----:B-1----:R1:W2:Y:S02]  /*6750*/  SYNCS.PHASECHK.TRANS64.TRYWAIT P0, [R0+URZ+0xf0], R5 ;  /* 0x0000f005000075a7 */ /* 0x0022a400080011ff */
[----:B--2---:R-:W-:Y:S05]  /*6760*/  @!P0 NANOSLEEP.SYNCS 0x989680 ;  /* 0x009896800000895d */ /* 0x004fea0003900000 */
[----:B------:R-:W2:Y:S02]  /*6770*/  @!P0 SYNCS.PHASECHK.TRANS64 P0, [R0+URZ+0xf0], R5 ;  /* 0x0000f005000085a7 */ /* 0x000ea400080010ff */
[----:B--2---:R-:W-:Y:S05]  /*6780*/  @!P0 BRA `(.L_x_43) ;  /* 0xfffffffc00f08947 */ /* 0x004fea000383ffff */
[----:B------:R-:W-:Y:S05]  /*6790*/  BRA `(.L_x_118) ;  /* 0xffffffc000407947 */ /* 0x000fea000383ffff */
.L_x_44:
[----:B------:R-:W-:-:S07]  /*67a0*/  MOV R0, UR5 ;  /* 0x0000000500007c02 */ /* 0x000fce0008000f00 */
.L_x_119:
[----:B-1----:R1:W2:Y:S02]  /*67b0*/  SYNCS.PHASECHK.TRANS64.TRYWAIT P0, [R0+URZ+0xa0], R5 ;  /* 0x0000a005000075a7 */ /* 0x0022a400080011ff */
[----:B--2---:R-:W-:Y:S05]  /*67c0*/  @!P0 NANOSLEEP.SYNCS 0x989680 ;  /* 0x009896800000895d */ /* 0x004fea0003900000 */
[----:B------:R-:W2:Y:S02]  /*67d0*/  @!P0 SYNCS.PHASECHK.TRANS64 P0, [R0+URZ+0xa0], R5 ;  /* 0x0000a005000085a7 */ /* 0x000ea400080010ff */
[----:B--2---:R-:W-:Y:S05]  /*67e0*/  @!P0 BRA `(.L_x_119) ;  /* 0xfffffffc00f08947 */ /* 0x004fea000383ffff */
[----:B------:R-:W-:Y:S05]  /*67f0*/  BRA `(.L_x_120) ;  /* 0xffffffc000507947 */ /* 0x000fea000383ffff */
.L_x_45:
[----:B-1----:R1:W2:Y:S02]  /*6800*/  SYNCS.PHASECHK.TRANS64.TRYWAIT P1, [R0+URZ+0x90], R5 ;  /* 0x00009005000075a7 */ /* 0x0022a400080211ff */
[----:B--2---:R-:W-:Y:S05]  /*6810*/  @!P1 NANOSLEEP.SYNCS 0x989680 ;  /* 0x009896800000995d */ /* 0x004fea0003900000 */
[----:B------:R-:W2:Y:S02]  /*6820*/  @!P1 SYNCS.PHASECHK.TRANS64 P1, [R0+URZ+0x90], R5 ;  /* 0x00009005000095a7 */ /* 0x000ea400080210ff */
[----:B--2---:R-:W-:Y:S05]  /*6830*/  @!P1 BRA `(.L_x_45) ;  /* 0xfffffffc00f09947 */ /* 0x004fea000383ffff */
[----:B------:R-:W-:Y:S05]  /*6840*/  BRA `(.L_x_121) ;  /* 0xffffffc000807947 */ /* 0x000fea000383ffff */
.L_x_48:
[----:B------:R-:W-:-:S07]  /*6850*/  MOV R0, UR5 ;  /* 0x0000000500007c02 */ /* 0x000fce0008000f00 */
.L_x_122:
[----:B-1----:R1:W2:Y:S02]  /*6860*/  SYNCS.PHASECHK.TRANS64.TRYWAIT P0, [R0+URZ+0xa0], R3 ;  /* 0x0000a003000075a7 */ /* 0x0022a400080011ff */
[----:B--2---:R-:W-:Y:S05]  /*6870*/  @!P0 NANOSLEEP.SYNCS 0x989680 ;  /* 0x009896800000895d */ /* 0x004fea0003900000 */
[----:B------:R-:W2:Y:S02]  /*6880*/  @!P0 SYNCS.PHASECHK.TRANS64 P0, [R0+URZ+0xa0], R3 ;  /* 0x0000a003000085a7 */ /* 0x000ea400080010ff */
[----:B--2---:R-:W-:Y:S05]  /*6890*/  @!P0 BRA `(.L_x_122) ;  /* 0xfffffffc00f08947 */ /* 0x004fea000383ffff */
[----:B------:R-:W-:Y:S05]  /*68a0*/  BRA `(.L_x_47) ;  /* 0xffffffc000d47947 */ /* 0x000fea000383ffff */
.L_x_55:
[----:B-1----:R1:W2:Y:S02]  /*68b0*/  SYNCS.PHASECHK.TRANS64.TRYWAIT P1, [R0+URZ+0x90], R5 ;  /* 0x00009005000075a7 */ /* 0x0022a400080211ff */
[----:B--2---:R-:W-:Y:S05]  /*68c0*/  @!P1 NANOSLEEP.SYNCS 0x989680 ;  /* 0x009896800000995d */ /* 0x004fea0003900000 */
[----:B------:R-:W2:Y:S02]  /*68d0*/  @!P1 SYNCS.PHASECHK.TRANS64 P1, [R0+URZ+0x90], R5 ;  /* 0x00009005000095a7 */ /* 0x000ea400080210ff */
[----:B--2---:R-:W-:Y:S05]  /*68e0*/  @!P1 BRA `(.L_x_55) ;  /* 0xfffffffc00f09947 */ /* 0x004fea000383ffff */
[----:B------:R-:W-:Y:S05]  /*68f0*/  BRA `(.L_x_123) ;  /* 0xffffffc800647947 */ /* 0x000fea000383ffff */
.L_x_56:
[----:B------:R-:W-:-:S07]  /*6900*/  MOV R3, UR6 ;  /* 0x0000000600037c02 */ /* 0x000fce0008000f00 */
.L_x_124:
[----:B-1----:R1:W2:Y:S02]  /*6910*/  SYNCS.PHASECHK.TRANS64.TRYWAIT P0, [R3+URZ+0xd0], R0 ;  /* 0x0000d000030075a7 */ /* 0x0022a400080011ff */
[----:B--2---:R-:W-:Y:S05]  /*6920*/  @!P0 NANOSLEEP.SYNCS 0x989680 ;  /* 0x009896800000895d */ /* 0x004fea0003900000 */
[----:B------:R-:W2:Y:S02]  /*6930*/  @!P0 SYNCS.PHASECHK.TRANS64 P0, [R3+URZ+0xd0], R0 ;  /* 0x0000d000030085a7 */ /* 0x000ea400080010ff */
[----:B--2---:R-:W-:Y:S05]  /*6940*/  @!P0 BRA `(.L_x_124) ;  /* 0xfffffffc00f08947 */ /* 0x004fea000383ffff */
[----:B------:R-:W-:Y:S05]  /*6950*/  BRA `(.L_x_125) ;  /* 0xffffffc8009c7947 */ /* 0x000fea000383ffff */
.L_x_59:
[----:B------:R-:W-:Y:S07]  /*6960*/  MOV R0, UR11 ;  /* 0x0000000b00007c02 */ /* 0x000fee0008000f00 */
.L_x_126:
[----:B-1----:R1:W2:Y:S02]  /*6970*/  SYNCS.PHASECHK.TRANS64.TRYWAIT P0, [R0+URZ], R3 ;  /* 0x00000003000075a7 */ /* 0x0022a400080011ff */
[----:B--2---:R-:W-:Y:S05]  /*6980*/  @!P0 NANOSLEEP.SYNCS 0x989680 ;  /* 0x009896800000895d */ /* 0x004fea0003900000 */
[----:B------:R-:W2:Y:S02]  /*6990*/  @!P0 SYNCS.PHASECHK.TRANS64 P0, [R0+URZ], R3 ;  /* 0x00000003000085a7 */ /* 0x000ea400080010ff */
[----:B--2---:R-:W-:Y:S05]  /*69a0*/  @!P0 BRA `(.L_x_126) ;  /* 0xfffffffc00f08947 */ /* 0x004fea000383ffff */
[----:B------:R-:W-:Y:S05]  /*69b0*/  BRA `(.L_x_58) ;  /* 0xffffffc800b87947 */ /* 0x000fea000383ffff */
.L_x_62:
[----:B------:R-:W-:-:S07]  /*69c0*/  MOV R0, UR6 ;  /* 0x0000000600007c02 */ /* 0x000fce0008000f00 */
.L_x_127:
[----:B--2---:R2:W4:Y:S02]  /*69d0*/  SYNCS.PHASECHK.TRANS64.TRYWAIT P0, [R0+URZ], R3 ;  /* 0x00000003000075a7 */ /* 0x00452400080011ff */
[----:B----4-:R-:W-:Y:S05]  /*69e0*/  @!P0 NANOSLEEP.SYNCS 0x989680 ;  /* 0x009896800000895d */ /* 0x010fea0003900000 */
[----:B------:R-:W4:Y:S02]  /*69f0*/  @!P0 SYNCS.PHASECHK.TRANS64 P0, [R0+URZ], R3 ;  /* 0x00000003000085a7 */ /* 0x000f2400080010ff */
[----:B----4-:R-:W-:Y:S05]  /*6a00*/  @!P0 BRA `(.L_x_127) ;  /* 0xfffffffc00f08947 */ /* 0x010fea000383ffff */
[----:B------:R-:W-:Y:S05]  /*6a10*/  BRA `(.L_x_128) ;  /* 0xffffffcc00e47947 */ /* 0x000fea000383ffff */
.L_x_63:
[----:B------:R-:W-:-:S07]  /*6a20*/  MOV R0, UR6 ;  /* 0x0000000600007c02 */ /* 0x000fce0008000f00 */
.L_x_129:
[----:B-1----:R1:W2:Y:S02]  /*6a30*/  SYNCS.PHASECHK.TRANS64.TRYWAIT P0, [R0+URZ], R3 ;  /* 0x00000003000075a7 */ /* 0x0022a400080011ff */
[----:B--2---:R-:W-:Y:S05]  /*6a40*/  @!P0 NANOSLEEP.SYNCS 0x989680 ;  /* 0x009896800000895d */ /* 0x004fea0003900000 */
[----:B------:R-:W2:Y:S02]  /*6a50*/  @!P0 SYNCS.PHASECHK.TRANS64 P0, [R0+URZ], R3 ;  /* 0x00000003000085a7 */ /* 0x000ea400080010ff */
[----:B--2---:R-:W-:Y:S05]  /*6a60*/  @!P0 BRA `(.L_x_129) ;  /* 0xfffffffc00f08947 */ /* 0x004fea000383ffff */
[----:B------:R-:W-:Y:S05]  /*6a70*/  BRA `(.L_x_130) ;  /* 0xffffffcc00f07947 */ /* 0x000fea000383ffff */
.L_x_64:
[----:B------:R-:W-:-:S07]  /*6a80*/  MOV R0, UR6 ;  /* 0x0000000600007c02 */ /* 0x000fce0008000f00 */
.L_x_131:
[----:B-1----:R1:W2:Y:S02]  /*6a90*/  SYNCS.PHASECHK.TRANS64.TRYWAIT P0, [R0+URZ], R3 ;  /* 0x00000003000075a7 */ /* 0x0022a400080011ff */
[----:B--2---:R-:W-:Y:S05]  /*6aa0*/  @!P0 NANOSLEEP.SYNCS 0x989680 ;  /* 0x009896800000895d */ /* 0x004fea0003900000 */
[----:B------:R-:W2:Y:S02]  /*6ab0*/  @!P0 SYNCS.PHASECHK.TRANS64 P0, [R0+URZ], R3 ;  /* 0x00000003000085a7 */ /* 0x000ea400080010ff */
[----:B--2---:R-:W-:Y:S05]  /*6ac0*/  @!P0 BRA `(.L_x_131) ;  /* 0xfffffffc00f08947 */ /* 0x004fea000383ffff */
[----:B------:R-:W-:Y:S05]  /*6ad0*/  BRA `(.L_x_132) ;  /* 0xffffffcc00fc7947 */ /* 0x000fea000383ffff */
.L_x_65:
[----:B------:R-:W-:-:S07]  /*6ae0*/  MOV R0, UR7 ;  /* 0x0000000700007c02 */ /* 0x000fce0008000f00 */
.L_x_133:
[----:B-1----:R1:W2:Y:S02]  /*6af0*/  SYNCS.PHASECHK.TRANS64.TRYWAIT P0, [R0+URZ], R3 ;  /* 0x00000003000075a7 */ /* 0x0022a400080011ff */
[----:B--2---:R-:W-:Y:S05]  /*6b00*/  @!P0 NANOSLEEP.SYNCS 0x989680 ;  /* 0x009896800000895d */ /* 0x004fea0003900000 */
[----:B------:R-:W2:Y:S02]  /*6b10*/  @!P0 SYNCS.PHASECHK.TRANS64 P0, [R0+URZ], R3 ;  /* 0x00000003000085a7 */ /* 0x000ea400080010ff */
[----:B--2---:R-:W-:Y:S05]  /*6b20*/  @!P0 BRA `(.L_x_133) ;  /* 0xfffffffc00f08947 */ /* 0x004fea000383ffff */
[----:B------:R-:W-:Y:S05]  /*6b30*/  BRA `(.L_x_134) ;  /* 0xffffffd000087947 */ /* 0x000fea000383ffff */
.L_x_70:
[----:B--2---:R2:W3:Y:S02]  /*6b40*/  SYNCS.PHASECHK.TRANS64.TRYWAIT P0, [R0+URZ+0x90], R3 ;  /* 0x00009003000075a7 */ /* 0x0044e400080011ff */
[----:B---3--:R-:W-:Y:S05]  /*6b50*/  @!P0 NANOSLEEP.SYNCS 0x989680 ;  /* 0x009896800000895d */ /* 0x008fea0003900000 */
[----:B------:R-:W3:Y:S02]  /*6b60*/  @!P0 SYNCS.PHASECHK.TRANS64 P0, [R0+URZ+0x90], R3 ;  /* 0x00009003000085a7 */ /* 0x000ee400080010ff */
[----:B---3--:R-:W-:Y:S05]  /*6b70*/  @!P0 BRA `(.L_x_70) ;  /* 0xfffffffc00f08947 */ /* 0x008fea000383ffff */
[----:B------:R-:W-:Y:S05]  /*6b80*/  BRA `(.L_x_135) ;  /* 0xffffffd400007947 */ /* 0x000fea000383ffff */
.L_x_73:
[----:B------:R-:W-:Y:S07]  /*6b90*/  MOV R0, UR7 ;  /* 0x0000000700007c02 */ /* 0x000fee0008000f00 */
.L_x_136:
[----:B--2---:R2:W3:Y:S02]  /*6ba0*/  SYNCS.PHASECHK.TRANS64.TRYWAIT P0, [R0+URZ+0x88], R3 ;  /* 0x00008803000075a7 */ /* 0x0044e400080011ff */
[----:B---3--:R-:W-:Y:S05]  /*6bb0*/  @!P0 NANOSLEEP.SYNCS 0x989680 ;  /* 0x009896800000895d */ /* 0x008fea0003900000 */
[----:B------:R-:W3:Y:S02]  /*6bc0*/  @!P0 SYNCS.PHASECHK.TRANS64 P0, [R0+URZ+0x88], R3 ;  /* 0x00008803000085a7 */ /* 0x000ee400080010ff */
[----:B---3--:R-:W-:Y:S05]  /*6bd0*/  @!P0 BRA `(.L_x_136) ;  /* 0xfffffffc00f08947 */ /* 0x008fea000383ffff */
[----:B------:R-:W-:Y:S05]  /*6be0*/  BRA `(.L_x_72) ;  /* 0xffffffd400e87947 */ /* 0x000fea000383ffff */
.L_x_76:
[----:B------:R-:W-:Y:S07]  /*6bf0*/  MOV R3, UR13 ;  /* 0x0000000d00037c02 */ /* 0x000fee0008000f00 */
.L_x_137:
[----:B-1----:R1:W2:Y:S02]  /*6c00*/  SYNCS.PHASECHK.TRANS64.TRYWAIT P2, [R3+URZ+0x70], R12 ;  /* 0x0000700c030075a7 */ /* 0x0022a400080411ff */
[----:B--2---:R-:W-:Y:S05]  /*6c10*/  @!P2 NANOSLEEP.SYNCS 0x989680 ;  /* 0x009896800000a95d */ /* 0x004fea0003900000 */
[----:B------:R-:W2:Y:S02]  /*6c20*/  @!P2 SYNCS.PHASECHK.TRANS64 P2, [R3+URZ+0x70], R12 ;  /* 0x0000700c0300a5a7 */ /* 0x000ea400080410ff */
[----:B--2---:R-:W-:Y:S05]  /*6c30*/  @!P2 BRA `(.L_x_137) ;  /* 0xfffffffc00f0a947 */ /* 0x004fea000383ffff */
[----:B------:R-:W-:Y:S05]  /*6c40*/  BRA `(.L_x_138) ;  /* 0xffffffd800847947 */ /* 0x000fea000383ffff */
.L_x_78:
[----:B------:R-:W-:-:S07]  /*6c50*/  MOV R0, UR4 ;  /* 0x0000000400007c02 */ /* 0x000fce0008000f00 */
.L_x_139:
[----:B-1----:R1:W3:Y:S02]  /*6c60*/  SYNCS.PHASECHK.TRANS64.TRYWAIT P0, [R0+URZ], R3 ;  /* 0x00000003000075a7 */ /* 0x0022e400080011ff */
[----:B---3--:R-:W-:Y:S05]  /*6c70*/  @!P0 NANOSLEEP.SYNCS 0x989680 ;  /* 0x009896800000895d */ /* 0x008fea0003900000 */
[----:B------:R-:W3:Y:S02]  /*6c80*/  @!P0 SYNCS.PHASECHK.TRANS64 P0, [R0+URZ], R3 ;  /* 0x00000003000085a7 */ /* 0x000ee400080010ff */
[----:B---3--:R-:W-:Y:S05]  /*6c90*/  @!P0 BRA `(.L_x_139) ;  /* 0xfffffffc00f08947 */ /* 0x008fea000383ffff */
[----:B------:R-:W-:Y:S05]  /*6ca0*/  BRA `(.L_x_140) ;  /* 0xffffffdc00207947 */ /* 0x000fea000383ffff */
.L_x_80:
[----:B--2---:R2:W4:Y:S02]  /*6cb0*/  SYNCS.PHASECHK.TRANS64.TRYWAIT P0, [R0+URZ+0x90], R3 ;  /* 0x00009003000075a7 */ /* 0x00452400080011ff */
[----:B----4-:R-:W-:Y:S05]  /*6cc0*/  @!P0 NANOSLEEP.SYNCS 0x989680 ;  /* 0x009896800000895d */ /* 0x010fea0003900000 */
[----:B------:R-:W4:Y:S02]  /*6cd0*/  @!P0 SYNCS.PHASECHK.TRANS64 P0, [R0+URZ+0x90], R3 ;  /* 0x00009003000085a7 */ /* 0x000f2400080010ff */
[----:B----4-:R-:W-:Y:S05]  /*6ce0*/  @!P0 BRA `(.L_x_80) ;  /* 0xfffffffc00f08947 */ /* 0x010fea000383ffff */
[----:B------:R-:W-:Y:S05]  /*6cf0*/  BRA `(.L_x_141) ;  /* 0xffffffdc00f47947 */ /* 0x000fea000383ffff */
.L_x_90:
[----:B-1----:R1:W2:Y:S02]  /*6d00*/  SYNCS.PHASECHK.TRANS64.TRYWAIT P0, [R3+URZ+0x60], R0 ;  /* 0x00006000030075a7 */ /* 0x0022a400080011ff */
[----:B--2---:R-:W-:Y:S05]  /*6d10*/  @!P0 NANOSLEEP.SYNCS 0x989680 ;  /* 0x009896800000895d */ /* 0x004fea0003900000 */
[----:B------:R-:W2:Y:S02]  /*6d20*/  @!P0 SYNCS.PHASECHK.TRANS64 P0, [R3+URZ+0x60], R0 ;  /* 0x00006000030085a7 */ /* 0x000ea400080010ff */
[----:B--2---:R-:W-:Y:S05]  /*6d30*/  @!P0 BRA `(.L_x_90) ;  /* 0xfffffffc00f08947 */ /* 0x004fea000383ffff */
[----:B------:R-:W-:Y:S05]  /*6d40*/  BRA `(.L_x_89) ;  /* 0xffffffe800ec7947 */ /* 0x000fea000383ffff */
.L_x_92:
[----:B------:R1:W1:Y:S02]  /*6d50*/  SYNCS.PHASECHK.TRANS64.TRYWAIT P1, [R65+URZ+0xb0], R4 ;  /* 0x0000b004410075a7 */ /* 0x00026400080211ff */
[----:B-1----:R-:W-:Y:S05]  /*6d60*/  @!P1 NANOSLEEP.SYNCS 0x989680 ;  /* 0x009896800000995d */ /* 0x002fea0003900000 */
[----:B------:R-:W1:Y:S02]  /*6d70*/  @!P1 SYNCS.PHASECHK.TRANS64 P1, [R65+URZ+0xb0], R4 ;  /* 0x0000b004410095a7 */ /* 0x000e6400080210ff */
[----:B-1----:R-:W-:Y:S05]  /*6d80*/  @!P1 BRA `(.L_x_92) ;  /* 0xfffffffc00f09947 */ /* 0x002fea000383ffff */
[----:B------:R-:W-:Y:S05]  /*6d90*/  BRA `(.L_x_91) ;  /* 0xffffffec00007947 */ /* 0x000fea000383ffff */
        .weak           $__internal_0_$__cuda_sm10x_tcgen05_guardrail_trap_col_being_dealloced_not_returned_by_alloc
        .type           $__internal_0_$__cuda_sm10x_tcgen05_guardrail_trap_col_being_dealloced_not_returned_by_alloc,@function
        .size           $__internal_0_$__cuda_sm10x_tcgen05_guardrail_trap_col_being_dealloced_not_returned_by_alloc,($__internal_1_$__cuda_sm10x_tcgen05_guardrail_trap_phase_invalid_during_alloc - $__internal_0_$__cuda_sm10x_tcgen05_guardrail_trap_col_being_dealloced_not_returned_by_alloc)
$__internal_0_$__cuda_sm10x_tcgen05_guardrail_trap_col_being_dealloced_not_returned_by_alloc:
[----:B------:R-:W-:Y:S05]  /*6da0*/  BPT.TRAP 0x1 ;  /* 0x000000040000795c */ /* 0x000fea0000300000 */
[----:B------:R-:W-:-:S04]  /*6db0*/  HFMA2 R3, -RZ, RZ, 0, 0 ;  /* 0x00000000ff037431 */ /* 0x000fc800000001ff */
[----:B------:R-:W-:Y:S05]  /*6dc0*/  RET.REL.NODEC R2 `(_ZN7cutlass13device_kernelINS_4gemm6kernel13GemmUniversalIN4cute5tupleIJiiiiEEENS1_10collective13CollectiveMmaINS1_35MainloopSm100TmaUmmaWarpSpecializedILi6ELi2ELi4ENS5_IJNS4_1CILi1EEESB_SB_EEEEENS5_IJNSA_ILi128EEENSA_ILi16EEESE_EEENS_6half_tENS5_IJlSB_lEEESH_SI_NS4_8TiledMMAINS4_8MMA_AtomIJNS4_20SM100_MMA_F16BF16_SSISH_SH_fLi128ELi16ELNS4_4UMMA5MajorE0ELSN_0ELNSM_7ScaleInE0ELSO_0EEEEEENS4_6LayoutISC_NS5_IJNSA_ILi0EEESS_SS_EEEEENS5_IJNS4_10UnderscoreESV_SV_EEEEENS4_13SM90_TMA_LOADENS4_14ComposedLayoutINS4_7SwizzleILi3ELi4ELi3EEENS4_18smem_ptr_flag_bitsILi16EEENSR_INS5_IJNSA_ILi8EEENSA_ILi64EEEEEENS5_IJS15_SB_EEEEEEEvNS4_8identityESY_S19_vS1A_EENS_8epilogue10collective18CollectiveEpilogueINS1C_23Sm100TmaWarpSpecializedILi2ELi1ELi16ELb1ELb0EEEJSG_NS5_IJNSR_ISE_SB_EENSR_ISF_SB_EEEEESH_SI_SH_SI_NS1C_6fusion15FusionCallbacksIS1G_NS1K_17LinearCombinationISH_fSH_fLNS_15FloatRoundStyleE2EEESG_S1J_JEEENS4_5SM1004TMEM4LOAD26SM100_TMEM_LOAD_32dp32b16xESY_NSZ_INS10_ILi1ELi4ELi3EEES13_NSR_INS5_IJS14_SF_EEENS5_IJSF_SB_EEEEEEENS4_39AutoVectorizingCopyWithAssumedAlignmentILi128EEENS4_14SM90_TMA_STOREES1Y_S20_S20_EEEvvEEEEvNT_6ParamsE) ;  /* 0xffffff90028c7950 */ /* 0x000fea0003c3ffff */
        .weak           $__internal_1_$__cuda_sm10x_tcgen05_guardrail_trap_phase_invalid_during_alloc
        .type           $__internal_1_$__cuda_sm10x_tcgen05_guardrail_trap_phase_invalid_during_alloc,@function
        .size           $__internal_1_$__cuda_sm10x_tcgen05_guardrail_trap_phase_invalid_during_alloc,($__internal_2_$__cuda_sm10x_tcgen05_guardrail_trap_unallocated_columns_being_dealloced - $__internal_1_$__cuda_sm10x_tcgen05_guardrail_trap_phase_invalid_during_alloc)
$__internal_1_$__cuda_sm10x_tcgen05_guardrail_trap_phase_invalid_during_alloc:
[----:B------:R-:W-:Y:S05]  /*6dd0*/  BPT.TRAP 0x1 ;  /* 0x000000040000795c */ /* 0x000fea0000300000 */
[----:B------:R-:W-:-:S04]  /*6de0*/  MOV R3, 0x0 ;  /* 0x0000000000037802 */ /* 0x000fc80000000f00 */
[----:B------:R-:W-:Y:S05]  /*6df0*/  RET.REL.NODEC R2 `(_ZN7cutlass13device_kernelINS_4gemm6kernel13GemmUniversalIN4cute5tupleIJiiiiEEENS1_10collective13CollectiveMmaINS1_35MainloopSm100TmaUmmaWarpSpecializedILi6ELi2ELi4ENS5_IJNS4_1CILi1EEESB_SB_EEEEENS5_IJNSA_ILi128EEENSA_ILi16EEESE_EEENS_6half_tENS5_IJlSB_lEEESH_SI_NS4_8TiledMMAINS4_8MMA_AtomIJNS4_20SM100_MMA_F16BF16_SSISH_SH_fLi128ELi16ELNS4_4UMMA5MajorE0ELSN_0ELNSM_7ScaleInE0ELSO_0EEEEEENS4_6LayoutISC_NS5_IJNSA_ILi0EEESS_SS_EEEEENS5_IJNS4_10UnderscoreESV_SV_EEEEENS4_13SM90_TMA_LOADENS4_14ComposedLayoutINS4_7SwizzleILi3ELi4ELi3EEENS4_18smem_ptr_flag_bitsILi16EEENSR_INS5_IJNSA_ILi8EEENSA_ILi64EEEEEENS5_IJS15_SB_EEEEEEEvNS4_8identityESY_S19_vS1A_EENS_8epilogue10collective18CollectiveEpilogueINS1C_23Sm100TmaWarpSpecializedILi2ELi1ELi16ELb1ELb0EEEJSG_NS5_IJNSR_ISE_SB_EENSR_ISF_SB_EEEEESH_SI_SH_SI_NS1C_6fusion15FusionCallbacksIS1G_NS1K_17LinearCombinationISH_fSH_fLNS_15FloatRoundStyleE2EEESG_S1J_JEEENS4_5SM1004TMEM4LOAD26SM100_TMEM_LOAD_32dp32b16xESY_NSZ_INS10_ILi1ELi4ELi3EEES13_NSR_INS5_IJS14_SF_EEENS5_IJSF_SB_EEEEEEENS4_39AutoVectorizingCopyWithAssumedAlignmentILi128EEENS4_14SM90_TMA_STOREES1Y_S20_S20_EEEvvEEEEvNT_6ParamsE) ;  /* 0xffffff9002807950 */ /* 0x000fea0003c3ffff */
        .weak           $__internal_2_$__cuda_sm10x_tcgen05_guardrail_trap_unallocated_columns_being_dealloced
        .type           $__internal_2_$__cuda_sm10x_tcgen05_guardrail_trap_unallocated_columns_being_dealloced,@function
        .size           $__internal_2_$__cuda_sm10x_tcgen05_guardrail_trap_unallocated_columns_being_dealloced,(.L_x_143 - $__internal_2_$__cuda_sm10x_tcgen05_guardrail_trap_unallocated_columns_being_dealloced)
$__internal_2_$__cuda_sm10x_tcgen05_guardrail_trap_unallocated_columns_being_dealloced:
[----:B------:R-:W-:Y:S05]  /*6e00*/  BPT.TRAP 0x1 ;  /* 0x000000040000795c */ /* 0x000fea0000300000 */
[----:B------:R-:W-:-:S04]  /*6e10*/  HFMA2 R3, -RZ, RZ, 0, 0 ;  /* 0x00000000ff037431 */ /* 0x000fc800000001ff */
[----:B------:R-:W-:Y:S05]  /*6e20*/  RET.REL.NODEC R2 `(_ZN7cutlass13device_kernelINS_4gemm6kernel13GemmUniversalIN4cute5tupleIJiiiiEEENS1_10collective13CollectiveMmaINS1_35MainloopSm100TmaUmmaWarpSpecializedILi6ELi2ELi4ENS5_IJNS4_1CILi1EEESB_SB_EEEEENS5_IJNSA_ILi128EEENSA_ILi16EEESE_EEENS_6half_tENS5_IJlSB_lEEESH_SI_NS4_8TiledMMAINS4_8MMA_AtomIJNS4_20SM100_MMA_F16BF16_SSISH_SH_fLi128ELi16ELNS4_4UMMA5MajorE0ELSN_0ELNSM_7ScaleInE0ELSO_0EEEEEENS4_6LayoutISC_NS5_IJNSA_ILi0EEESS_SS_EEEEENS5_IJNS4_10UnderscoreESV_SV_EEEEENS4_13SM90_TMA_LOADENS4_14ComposedLayoutINS4_7SwizzleILi3ELi4ELi3EEENS4_18smem_ptr_flag_bitsILi16EEENSR_INS5_IJNSA_ILi8EEENSA_ILi64EEEEEENS5_IJS15_SB_EEEEEEEvNS4_8identityESY_S19_vS1A_EENS_8epilogue10collective18CollectiveEpilogueINS1C_23Sm100TmaWarpSpecializedILi2ELi1ELi16ELb1ELb0EEEJSG_NS5_IJNSR_ISE_SB_EENSR_ISF_SB_EEEEESH_SI_SH_SI_NS1C_6fusion15FusionCallbacksIS1G_NS1K_17LinearCombinationISH_fSH_fLNS_15FloatRoundStyleE2EEESG_S1J_JEEENS4_5SM1004TMEM4LOAD26SM100_TMEM_LOAD_32dp32b16xESY_NSZ_INS10_ILi1ELi4ELi3EEES13_NSR_INS5_IJS14_SF_EEENS5_IJSF_SB_EEEEEEENS4_39AutoVectorizingCopyWithAssumedAlignmentILi128EEENS4_14SM90_TMA_STOREES1Y_S20_S20_EEEvvEEEEvNT_6ParamsE) ;  /* 0xffffff9002747950 */ /* 0x000fea0003c3ffff */
.L_x_142:
[----:B------:R-:W-:-:S00]  /*6e30*/  BRA `(.L_x_142) ;  /* 0xfffffffc00fc7947 */ /* 0x000fc0000383ffff */
[----:B------:R-:W-:-:S00]  /*6e40*/  NOP ;  /* 0x0000000000007918 */ /* 0x000fc00000000000 */
        /* <DEDUP_REMOVED lines=11> */
.L_x_143:


//--------------------- .nv.global.init           --------------------------
	.section	.nv.global.init,"aw",@progbits
.nv.global.init:
	.type		$str$27,@object
	.size		$str$27,($str$28 - $str$27)
$str$27:
        /*0000*/ 	.byte	0x28, 0x61, 0x64, 0x64, 0x72, 0x65, 0x73, 0x73, 0x20, 0x26, 0x20, 0x6d, 0x61, 0x73, 0x6b, 0x29
        /*0010*/ 	.byte	0x20, 0x3d, 0x3d, 0x20, 0x30, 0x00
	.type		$str$28,@object
	.size		$str$28,($str$26 - $str$28)
$str$28:
        /*0016*/ 	.byte	0x2f, 0x74, 0x6d, 0x70, 0x2f, 0x63, 0x75, 0x74, 0x6c, 0x61, 0x73, 0x73, 0x5f, 0x73, 0x77, 0x65
        /*0026*/ 	.byte	0x65, 0x70, 0x5f, 0x73, 0x72, 0x63, 0x2f, 0x69, 0x6e, 0x63, 0x6c, 0x75, 0x64, 0x65, 0x2f, 0x63
        /*0036*/ 	.byte	0x75, 0x74, 0x65, 0x2f, 0x70, 0x6f, 0x69, 0x6e, 0x74, 0x65, 0x72, 0x5f, 0x66, 0x6c, 0x61, 0x67
        /*0046*/ 	.byte	0x67, 0x65, 0x64, 0x2e, 0x68, 0x70, 0x70, 0x00
	.type		$str$26,@object
	.size		$str$26,($str$25 - $str$26)
$str$26:
        /*004e*/ 	.byte	0x2f, 0x74, 0x6d, 0x70, 0x2f, 0x63, 0x75, 0x74, 0x6c, 0x61, 0x73, 0x73, 0x5f, 0x73, 0x77, 0x65
        /*005e*/ 	.byte	0x65, 0x70, 0x5f, 0x73, 0x72, 0x63, 0x2f, 0x69, 0x6e, 0x63, 0x6c, 0x75, 0x64, 0x65, 0x2f, 0x63
        /*006e*/ 	.byte	0x75, 0x74, 0x65, 0x2f, 0x61, 0x74, 0x6f, 0x6d, 0x2f, 0x63, 0x6f, 0x70, 0x79, 0x5f, 0x74, 0x72
        /*007e*/ 	.byte	0x61, 0x69, 0x74, 0x73, 0x5f, 0x73, 0x6d, 0x31, 0x30, 0x30, 0x2e, 0x68, 0x70, 0x70, 0x00
	.type		$str$25,@object
	.size		$str$25,(__unnamed_1 - $str$25)
$str$25:
        /*008d*/ 	.byte	0x28, 0x28, 0x75, 0x69, 0x6e, 0x74, 0x33, 0x32, 0x5f, 0x74, 0x28, 0x74, 0x68, 0x72, 0x65, 0x61
        /*009d*/ 	.byte	0x64, 0x49, 0x64, 0x78, 0x2e, 0x78, 0x29, 0x20, 0x2f, 0x20, 0x33, 0x32, 0x29, 0x20, 0x25, 0x20
        /*00ad*/ 	.byte	0x34, 0x29, 0x20, 0x3d, 0x3d, 0x20, 0x28, 0x28, 0x28, 0x74, 0x6d, 0x65, 0x6d, 0x5f, 0x61, 0x64
        /*00bd*/ 	.byte	0x64, 0x72, 0x20, 0x3e, 0x3e, 0x20, 0x31, 0x36, 0x29, 0x20, 0x2f, 0x20, 0x33, 0x32, 0x29, 0x20
        /*00cd*/ 	.byte	0x25, 0x20, 0x34, 0x29, 0x00
	.type		__unnamed_1,@object
	.size		__unnamed_1,(__unnamed_2 - __unnamed_1)
__unnamed_1:
        /*00d2*/ 	.byte	0x61, 0x75, 0x74, 0x6f, 0x20, 0x63, 0x75, 0x74, 0x65, 0x3a, 0x3a, 0x61, 0x73, 0x5f, 0x70, 0x6f
        /* <DEDUP_REMOVED lines=24> */
        /*0262*/ 	.byte	0x3e, 0x3e, 0x3e, 0x3e, 0x5d, 0x00
	.type		__unnamed_2,@object
	.size		__unnamed_2,(.L_2 - __unnamed_2)
__unnamed_2:
        /* <DEDUP_REMOVED lines=40> */
        /*04e8*/ 	.byte	0x3a, 0x3a, 0x43, 0x3c, 0x30, 0x3e, 0x3e, 0x3e, 0x3e, 0x5d, 0x00
.L_2:


//--------------------- .nv.shared._ZN7cutlass13device_kernelINS_4gemm6kernel13GemmUniversalIN4cute5tupleIJiiiiEEENS1_10collective13CollectiveMmaINS1_35MainloopSm100TmaUmmaWarpSpecializedILi6ELi2ELi4ENS5_IJNS4_1CILi1EEESB_SB_EEEEENS5_IJNSA_ILi128EEENSA_ILi16EEESE_EEENS_6half_tENS5_IJlSB_lEEESH_SI_NS4_8TiledMMAINS4_8MMA_AtomIJNS4_20SM100_MMA_F16BF16_SSISH_SH_fLi128ELi16ELNS4_4UMMA5MajorE0ELSN_0ELNSM_7ScaleInE0ELSO_0EEEEEENS4_6LayoutISC_NS5_IJNSA_ILi0EEESS_SS_EEEEENS5_IJNS4_10UnderscoreESV_SV_EEEEENS4_13SM90_TMA_LOADENS4_14ComposedLayoutINS4_7SwizzleILi3ELi4ELi3EEENS4_18smem_ptr_flag_bitsILi16EEENSR_INS5_IJNSA_ILi8EEENSA_ILi64EEEEEENS5_IJS15_SB_EEEEEEEvNS4_8identityESY_S19_vS1A_EENS_8epilogue10collective18CollectiveEpilogueINS1C_23Sm100TmaWarpSpecializedILi2ELi1ELi16ELb1ELb0EEEJSG_NS5_IJNSR_ISE_SB_EENSR_ISF_SB_EEEEESH_SI_SH_SI_NS1C_6fusion15FusionCallbacksIS1G_NS1K_17LinearCombinationISH_fSH_fLNS_15FloatRoundStyleE2EEESG_S1J_JEEENS4_5SM1004TMEM4LOAD26SM100_TMEM_LOAD_32dp32b16xESY_NSZ_INS10_ILi1ELi4ELi3EEES13_NSR_INS5_IJS14_SF_EEENS5_IJSF_SB_EEEEEEENS4_39AutoVectorizingCopyWithAssumedAlignmentILi128EEENS4_14SM90_TMA_STOREES1Y_S20_S20_EEEvvEEEEvNT_6ParamsE --------------------------
	.section	.nv.shared._ZN7cutlass13device_kernelINS_4gemm6kernel13GemmUniversalIN4cute5tupleIJiiiiEEENS1_10collective13CollectiveMmaINS1_35MainloopSm100TmaUmmaWarpSpecializedILi6ELi2ELi4ENS5_IJNS4_1CILi1EEESB_SB_EEEEENS5_IJNSA_ILi128EEENSA_ILi16EEESE_EEENS_6half_tENS5_IJlSB_lEEESH_SI_NS4_8TiledMMAINS4_8MMA_AtomIJNS4_20SM100_MMA_F16BF16_SSISH_SH_fLi128ELi16ELNS4_4UMMA5MajorE0ELSN_0ELNSM_7ScaleInE0ELSO_0EEEEEENS4_6LayoutISC_NS5_IJNSA_ILi0EEESS_SS_EEEEENS5_IJNS4_10UnderscoreESV_SV_EEEEENS4_13SM90_TMA_LOADENS4_14ComposedLayoutINS4_7SwizzleILi3ELi4ELi3EEENS4_18smem_ptr_flag_bitsILi16EEENSR_INS5_IJNSA_ILi8EEENSA_ILi64EEEEEENS5_IJS15_SB_EEEEEEEvNS4_8identityESY_S19_vS1A_EENS_8epilogue10collective18CollectiveEpilogueINS1C_23Sm100TmaWarpSpecializedILi2ELi1ELi16ELb1ELb0EEEJSG_NS5_IJNSR_ISE_SB_EENSR_ISF_SB_EEEEESH_SI_SH_SI_NS1C_6fusion15FusionCallbacksIS1G_NS1K_17LinearCombinationISH_fSH_fLNS_15FloatRoundStyleE2EEESG_S1J_JEEENS4_5SM1004TMEM4LOAD26SM100_TMEM_LOAD_32dp32b16xESY_NSZ_INS10_ILi1ELi4ELi3EEES13_NSR_INS5_IJS14_SF_EEENS5_IJSF_SB_EEEEEEENS4_39AutoVectorizingCopyWithAssumedAlignmentILi128EEENS4_14SM90_TMA_STOREES1Y_S20_S20_EEEvvEEEEvNT_6ParamsE,"aw",@nobits
	.sectionflags	@""
	.align	16
	.zero		1024


//--------------------- .nv.shared.reserved.0     --------------------------
	.section	.nv.shared.reserved.0,"aw",@nobits
	.weak		__nv_reservedSMEM_offset_0_alias
	.size		__nv_reservedSMEM_offset_0_alias, 0, 64
	.other		__nv_reservedSMEM_offset_0_alias,@"STO_CUDA_RESERVED_SHARED STV_DEFAULT"
__nv_reservedSMEM_offset_0_alias:
	.zero		0
.nv.shared.reserved.0:
	.zero		64
	.weak		__nv_reservedSMEM_tcgen05_partition
	.type		__nv_reservedSMEM_tcgen05_partition,@object
	.size		__nv_reservedSMEM_tcgen05_partition,(.L_0 - __nv_reservedSMEM_tcgen05_partition)
__nv_reservedSMEM_tcgen05_partition:
	.zero		32
.L_0:


//--------------------- .nv.global                --------------------------
	.section	.nv.global,"aw",@nobits
.nv.global:
	.type		_ZN40_INTERNAL_33d99dd6_4_k_cu_d63e7e45_118764cute1_E,@object
	.size		_ZN40_INTERNAL_33d99dd6_4_k_cu_d63e7e45_118764cute1_E,(_ZN40_INTERNAL_33d99dd6_4_k_cu_d63e7e45_118764cuda3std3__45__cpo6cbeginE - _ZN40_INTERNAL_33d99dd6_4_k_cu_d63e7e45_118764cute1_E)
_ZN40_INTERNAL_33d99dd6_4_k_cu_d63e7e45_118764cute1_E:
	.zero		1
	.type		_ZN40_INTERNAL_33d99dd6_4_k_cu_d63e7e45_118764cuda3std3__45__cpo6cbeginE,@object
	.size		_ZN40_INTERNAL_33d99dd6_4_k_cu_d63e7e45_118764cuda3std3__45__cpo6cbeginE,(_ZN40_INTERNAL_33d99dd6_4_k_cu_d63e7e45_118764cuda3std3__48in_placeE - _ZN40_INTERNAL_33d99dd6_4_k_cu_d63e7e45_118764cuda3std3__45__cpo6cbeginE)
_ZN40_INTERNAL_33d99dd6_4_k_cu_d63e7e45_118764cuda3std3__45__cpo6cbeginE:
	.zero		1
	.type		_ZN40_INTERNAL_33d99dd6_4_k_cu_d63e7e45_118764cuda3std3__48in_placeE,@object
	.size		_ZN40_INTERNAL_33d99dd6_4_k_cu_d63e7e45_118764cuda3std3__48in_placeE,(_ZN40_INTERNAL_33d99dd6_4_k_cu_d63e7e45_118764cuda3std6ranges3__45__cpo9iter_moveE - _ZN40_INTERNAL_33d99dd6_4_k_cu_d63e7e45_118764cuda3std3__48in_placeE)
_ZN40_INTERNAL_33d99dd6_4_k_cu_d63e7e45_118764cuda3std3__48in_placeE:
	.zero		1
	.type		_ZN40_INTERNAL_33d99dd6_4_k_cu_d63e7e45_118764cuda3std6ranges3__45__cpo9iter_moveE,@object
	.size		_ZN40_INTERNAL_33d99dd6_4_k_cu_d63e7e45_118764cuda3std6ranges3__45__cpo9iter_moveE,(_ZN40_INTERNAL_33d99dd6_4_k_cu_d63e7e45_118764cuda3std3__45__cpo5beginE - _ZN40_INTERNAL_33d99dd6_4_k_cu_d63e7e45_118764cuda3std6ranges3__45__cpo9iter_moveE)
_ZN40_INTERNAL_33d99dd6_4_k_cu_d63e7e45_118764cuda3std6ranges3__45__cpo9iter_moveE:
	.zero		1
	.type		_ZN40_INTERNAL_33d99dd6_4_k_cu_d63e7e45_118764cuda3std3__45__cpo5beginE,@object
	.size		_ZN40_INTERNAL_33d99dd6_4_k_cu_d63e7e45_118764cuda3std3__45__cpo5beginE,(_ZN40_INTERNAL_33d99dd6_4_k_cu_d63e7e45_118764cuda3std3__442_GLOBAL__N__33d99dd6_4_k_cu_d63e7e45_118766ignoreE - _ZN40_INTERNAL_33d99dd6_4_k_cu_d63e7e45_118764cuda3std3__45__cpo5beginE)
_ZN40_INTERNAL_33d99dd6_4_k_cu_d63e7e45_118764cuda3std3__45__cpo5beginE:
	.zero		1
	.type		_ZN40_INTERNAL_33d99dd6_4_k_cu_d63e7e45_118764cuda3std3__442_GLOBAL__N__33d99dd6_4_k_cu_d63e7e45_118766ignoreE,@object
	.size		_ZN40_INTERNAL_33d99dd6_4_k_cu_d63e7e45_118764cuda3std3__442_GLOBAL__N__33d99dd6_4_k_cu_d63e7e45_118766ignoreE,(_ZN40_INTERNAL_33d99dd6_4_k_cu_d63e7e45_118764cute7productE - _ZN40_INTERNAL_33d99dd6_4_k_cu_d63e7e45_118764cuda3std3__442_GLOBAL__N__33d99dd6_4_k_cu_d63e7e45_118766ignoreE)
_ZN40_INTERNAL_33d99dd6_4_k_cu_d63e7e45_118764cuda3std3__442_GLOBAL__N__33d99dd6_4_k_cu_d63e7e45_118766ignoreE:
	.zero		1
	.type		_ZN40_INTERNAL_33d99dd6_4_k_cu_d63e7e45_118764cute7productE,@object
	.size		_ZN40_INTERNAL_33d99dd6_4_k_cu_d63e7e45_118764cute7productE,(_ZN40_INTERNAL_33d99dd6_4_k_cu_d63e7e45_118764cuda3std3__45__cpo3endE - _ZN40_INTERNAL_33d99dd6_4_k_cu_d63e7e45_118764cute7productE)
_ZN40_INTERNAL_33d99dd6_4_k_cu_d63e7e45_118764cute7productE:
	.zero		1
	.type		_ZN40_INTERNAL_33d99dd6_4_k_cu_d63e7e45_118764cuda3std3__45__cpo3endE,@object
	.size		_ZN40_INTERNAL_33d99dd6_4_k_cu_d63e7e45_118764cuda3std3__45__cpo3endE,(_ZN40_INTERNAL_33d99dd6_4_k_cu_d63e7e45_118764cuda3std3__419piecewise_constructE - _ZN40_INTERNAL_33d99dd6_4_k_cu_d63e7e45_118764cuda3std3__45__cpo3endE)
_ZN40_INTERNAL_33d99dd6_4_k_cu_d63e7e45_118764cuda3std3__45__cpo3endE:
	.zero		1
	.type		_ZN40_INTERNAL_33d99dd6_4_k_cu_d63e7e45_118764cuda3std3__419piecewise_constructE,@object
	.size		_ZN40_INTERNAL_33d99dd6_4_k_cu_d63e7e45_118764cuda3std3__419piecewise_constructE,(_ZN40_INTERNAL_33d99dd6_4_k_cu_d63e7e45_118764cuda3std3__45__cpo4cendE - _ZN40_INTERNAL_33d99dd6_4_k_cu_d63e7e45_118764cuda3std3__419piecewise_constructE)
_ZN40_INTERNAL_33d99dd6_4_k_cu_d63e7e45_118764cuda3std3__419piecewise_constructE:
	.zero		1
	.type		_ZN40_INTERNAL_33d99dd6_4_k_cu_d63e7e45_118764cuda3std3__45__cpo4cendE,@object
	.size		_ZN40_INTERNAL_33d99dd6_4_k_cu_d63e7e45_118764cuda3std3__45__cpo4cendE,(_ZN40_INTERNAL_33d99dd6_4_k_cu_d63e7e45_118764cuda3std6ranges3__45__cpo4swapE - _ZN40_INTERNAL_33d99dd6_4_k_cu_d63e7e45_118764cuda3std3__45__cpo4cendE)
_ZN40_INTERNAL_33d99dd6_4_k_cu_d63e7e45_118764cuda3std3__45__cpo4cendE:
	.zero		1
	.type		_ZN40_INTERNAL_33d99dd6_4_k_cu_d63e7e45_118764cuda3std6ranges3__45__cpo4swapE,@object
	.size		_ZN40_INTERNAL_33d99dd6_4_k_cu_d63e7e45_118764cuda3std6ranges3__45__cpo4swapE,(.L_10 - _ZN40_INTERNAL_33d99dd6_4_k_cu_d63e7e45_118764cuda3std6ranges3__45__cpo4swapE)
_ZN40_INTERNAL_33d99dd6_4_k_cu_d63e7e45_118764cuda3std6ranges3__45__cpo4swapE:
	.zero		1
.L_10:


//--------------------- .nv.constant0._ZN7cutlass13device_kernelINS_4gemm6kernel13GemmUniversalIN4cute5tupleIJiiiiEEENS1_10collective13CollectiveMmaINS1_35MainloopSm100TmaUmmaWarpSpecializedILi6ELi2ELi4ENS5_IJNS4_1CILi1EEESB_SB_EEEEENS5_IJNSA_ILi128EEENSA_ILi16EEESE_EEENS_6half_tENS5_IJlSB_lEEESH_SI_NS4_8TiledMMAINS4_8MMA_AtomIJNS4_20SM100_MMA_F16BF16_SSISH_SH_fLi128ELi16ELNS4_4UMMA5MajorE0ELSN_0ELNSM_7ScaleInE0ELSO_0EEEEEENS4_6LayoutISC_NS5_IJNSA_ILi0EEESS_SS_EEEEENS5_IJNS4_10UnderscoreESV_SV_EEEEENS4_13SM90_TMA_LOADENS4_14ComposedLayoutINS4_7SwizzleILi3ELi4ELi3EEENS4_18smem_ptr_flag_bitsILi16EEENSR_INS5_IJNSA_ILi8EEENSA_ILi64EEEEEENS5_IJS15_SB_EEEEEEEvNS4_8identityESY_S19_vS1A_EENS_8epilogue10collective18CollectiveEpilogueINS1C_23Sm100TmaWarpSpecializedILi2ELi1ELi16ELb1ELb0EEEJSG_NS5_IJNSR_ISE_SB_EENSR_ISF_SB_EEEEESH_SI_SH_SI_NS1C_6fusion15FusionCallbacksIS1G_NS1K_17LinearCombinationISH_fSH_fLNS_15FloatRoundStyleE2EEESG_S1J_JEEENS4_5SM1004TMEM4LOAD26SM100_TMEM_LOAD_32dp32b16xESY_NSZ_INS10_ILi1ELi4ELi3EEES13_NSR_INS5_IJS14_SF_EEENS5_IJSF_SB_EEEEEEENS4_39AutoVectorizingCopyWithAssumedAlignmentILi128EEENS4_14SM90_TMA_STOREES1Y_S20_S20_EEEvvEEEEvNT_6ParamsE --------------------------
	.section	.nv.constant0._ZN7cutlass13device_kernelINS_4gemm6kernel13GemmUniversalIN4cute5tupleIJiiiiEEENS1_10collective13CollectiveMmaINS1_35MainloopSm100TmaUmmaWarpSpecializedILi6ELi2ELi4ENS5_IJNS4_1CILi1EEESB_SB_EEEEENS5_IJNSA_ILi128EEENSA_ILi16EEESE_EEENS_6half_tENS5_IJlSB_lEEESH_SI_NS4_8TiledMMAINS4_8MMA_AtomIJNS4_20SM100_MMA_F16BF16_SSISH_SH_fLi128ELi16ELNS4_4UMMA5MajorE0ELSN_0ELNSM_7ScaleInE0ELSO_0EEEEEENS4_6LayoutISC_NS5_IJNSA_ILi0EEESS_SS_EEEEENS5_IJNS4_10UnderscoreESV_SV_EEEEENS4_13SM90_TMA_LOADENS4_14ComposedLayoutINS4_7SwizzleILi3ELi4ELi3EEENS4_18smem_ptr_flag_bitsILi16EEENSR_INS5_IJNSA_ILi8EEENSA_ILi64EEEEEENS5_IJS15_SB_EEEEEEEvNS4_8identityESY_S19_vS1A_EENS_8epilogue10collective18CollectiveEpilogueINS1C_23Sm100TmaWarpSpecializedILi2ELi1ELi16ELb1ELb0EEEJSG_NS5_IJNSR_ISE_SB_EENSR_ISF_SB_EEEEESH_SI_SH_SI_NS1C_6fusion15FusionCallbacksIS1G_NS1K_17LinearCombinationISH_fSH_fLNS_15FloatRoundStyleE2EEESG_S1J_JEEENS4_5SM1004TMEM4LOAD26SM100_TMEM_LOAD_32dp32b16xESY_NSZ_INS10_ILi1ELi4ELi3EEES13_NSR_INS5_IJS14_SF_EEENS5_IJSF_SB_EEEEEEENS4_39AutoVectorizingCopyWithAssumedAlignmentILi128EEENS4_14SM90_TMA_STOREES1Y_S20_S20_EEEvvEEEEvNT_6ParamsE,"a",@progbits
	.sectionflags	@""
	.align	4
.nv.constant0._ZN7cutlass13device_kernelINS_4gemm6kernel13GemmUniversalIN4cute5tupleIJiiiiEEENS1_10collective13CollectiveMmaINS1_35MainloopSm100TmaUmmaWarpSpecializedILi6ELi2ELi4ENS5_IJNS4_1CILi1EEESB_SB_EEEEENS5_IJNSA_ILi128EEENSA_ILi16EEESE_EEENS_6half_tENS5_IJlSB_lEEESH_SI_NS4_8TiledMMAINS4_8MMA_AtomIJNS4_20SM100_MMA_F16BF16_SSISH_SH_fLi128ELi16ELNS4_4UMMA5MajorE0ELSN_0ELNSM_7ScaleInE0ELSO_0EEEEEENS4_6LayoutISC_NS5_IJNSA_ILi0EEESS_SS_EEEEENS5_IJNS4_10UnderscoreESV_SV_EEEEENS4_13SM90_TMA_LOADENS4_14ComposedLayoutINS4_7SwizzleILi3ELi4ELi3EEENS4_18smem_ptr_flag_bitsILi16EEENSR_INS5_IJNSA_ILi8EEENSA_ILi64EEEEEENS5_IJS15_SB_EEEEEEEvNS4_8identityESY_S19_vS1A_EENS_8epilogue10collective18CollectiveEpilogueINS1C_23Sm100TmaWarpSpecializedILi2ELi1ELi16ELb1ELb0EEEJSG_NS5_IJNSR_ISE_SB_EENSR_ISF_SB_EEEEESH_SI_SH_SI_NS1C_6fusion15FusionCallbacksIS1G_NS1K_17LinearCombinationISH_fSH_fLNS_15FloatRoundStyleE2EEESG_S1J_JEEENS4_5SM1004TMEM4LOAD26SM100_TMEM_LOAD_32dp32b16xESY_NSZ_INS10_ILi1ELi4ELi3EEES13_NSR_INS5_IJS14_SF_EEENS5_IJSF_SB_EEEEEEENS4_39AutoVectorizingCopyWithAssumedAlignmentILi128EEENS4_14SM90_TMA_STOREES1Y_S20_S20_EEEvvEEEEvNT_6ParamsE:
	.zero		2944


//--------------------- SYMBOLS --------------------------

	.type		.nv.reservedSmem.offset0,@object
	.size		.nv.reservedSmem.offset0,0x4
	.type		.nv.reservedSmem.cap,@object
	.size		.nv.reservedSmem.cap,0x4
	.type		__assertfail,@function
